	.target	sm_90a

	.elftype	@"ET_EXEC"


//--------------------- .note.nv.tkinfo           --------------------------
	.section	.note.nv.tkinfo,"",@"SHT_NOTE"
	.sectionflags	@"SHF_NOTE_NV_TKINFO"
	.tkinfo
        /*0018*/ 	.word	0x00000002
        /*0030*/ 	.string	""
        /*0030*/ 	.string	"ptxas"
        /*0030*/ 	.string	"Cuda compilation tools, release 13.0, V13.0.88"
        /*0030*/ 	.string	"Build cuda_13.0.r13.0/compiler.36424714_0"
        /*0030*/ 	.string	"-v  -suppress-debug-info  -lineinfo  -arch sm_90a "



//--------------------- .note.nv.cuinfo           --------------------------
	.section	.note.nv.cuinfo,"",@"SHT_NOTE"
	.sectionflags	@"SHF_NOTE_NV_CUINFO"
        /*0018*/ 	.short	0x0002
        /*001a*/ 	.short	0x005a
        /*001c*/ 	.short	0x0082
	.zero		2


//--------------------- .nv.info                  --------------------------
	.section	.nv.info,"",@"SHT_CUDA_INFO"
	.align	4


	//----- nvinfo : EIATTR_REGCOUNT
	.align		4
        /*0000*/ 	.byte	0x04, 0x2f
        /*0002*/ 	.short	(.L_1 - .L_0)
	.align		4
.L_0:
        /*0004*/ 	.word	index@(matmul_kernel)
        /*0008*/ 	.word	0x000000ff


	//----- nvinfo : EIATTR_FRAME_SIZE
	.align		4
.L_1:
        /*000c*/ 	.byte	0x04, 0x11
        /*000e*/ 	.short	(.L_3 - .L_2)
	.align		4
.L_2:
        /*0010*/ 	.word	index@(matmul_kernel)
        /*0014*/ 	.word	0x00000168


	//----- nvinfo : EIATTR_MIN_STACK_SIZE
	.align		4
.L_3:
        /*0018*/ 	.byte	0x04, 0x12
        /*001a*/ 	.short	(.L_5 - .L_4)
	.align		4
.L_4:
        /*001c*/ 	.word	index@(matmul_kernel)
        /*0020*/ 	.word	0x00000168
.L_5:


//--------------------- .nv.compat                --------------------------
	.section	.nv.compat,"",@"SHT_CUDA_COMPAT_INFO"
	.align	4
        /*0000*/ 	.byte	0x02, 0x09, 0x01, 0x00, 0x02, 0x02, 0x04, 0x00, 0x02, 0x05, 0x05, 0x00, 0x03, 0x07, 0x01, 0x01
        /*0010*/ 	.byte	0x02, 0x03, 0x00, 0x00, 0x02, 0x06, 0x01, 0x00, 0x04, 0x0b, 0x08, 0x00, 0x00, 0x00, 0x00, 0x00
        /*0020*/ 	.byte	0x00, 0x00, 0x00, 0x00


//--------------------- .nv.info.matmul_kernel    --------------------------
	.section	.nv.info.matmul_kernel,"",@"SHT_CUDA_INFO"
	.sectionflags	@""
	.align	4


	//----- nvinfo : EIATTR_CUDA_API_VERSION
	.align		4
        /*0000*/ 	.byte	0x04, 0x37
        /*0002*/ 	.short	(.L_7 - .L_6)
.L_6:
        /*0004*/ 	.word	0x00000082


	//----- nvinfo : EIATTR_KPARAM_INFO
	.align		4
.L_7:
        /*0008*/ 	.byte	0x04, 0x17
        /*000a*/ 	.short	(.L_9 - .L_8)
.L_8:
        /*000c*/ 	.word	0x00000000
        /*0010*/ 	.short	0x000d
        /*0012*/ 	.short	0x0048
        /*0014*/ 	.byte	0x00, 0xf4, 0x21, 0x00


	//----- nvinfo : EIATTR_KPARAM_INFO
	.align		4
.L_9:
        /*0018*/ 	.byte	0x04, 0x17
        /*001a*/ 	.short	(.L_11 - .L_10)
.L_10:
        /*001c*/ 	.word	0x00000000
        /*0020*/ 	.short	0x000c
        /*0022*/ 	.short	0x0040
        /*0024*/ 	.byte	0x00, 0xf4, 0x21, 0x00


	//----- nvinfo : EIATTR_KPARAM_INFO
	.align		4
.L_11:
        /*0028*/ 	.byte	0x04, 0x17
        /*002a*/ 	.short	(.L_13 - .L_12)
.L_12:
        /*002c*/ 	.word	0x00000000
        /*0030*/ 	.short	0x000b
        /*0032*/ 	.short	0x0038
        /*0034*/ 	.byte	0x00, 0xf0, 0x11, 0x00


	//----- nvinfo : EIATTR_KPARAM_INFO
	.align		4
.L_13:
        /*0038*/ 	.byte	0x04, 0x17
        /*003a*/ 	.short	(.L_15 - .L_14)
.L_14:
        /*003c*/ 	.word	0x00000000
        /*0040*/ 	.short	0x000a
        /*0042*/ 	.short	0x0034
        /*0044*/ 	.byte	0x00, 0xf0, 0x11, 0x00


	//----- nvinfo : EIATTR_KPARAM_INFO
	.align		4
.L_15:
        /*0048*/ 	.byte	0x04, 0x17
        /*004a*/ 	.short	(.L_17 - .L_16)
.L_16:
        /*004c*/ 	.word	0x00000000
        /*0050*/ 	.short	0x0009
        /*0052*/ 	.short	0x0030
        /*0054*/ 	.byte	0x00, 0xf0, 0x11, 0x00


	//----- nvinfo : EIATTR_KPARAM_INFO
	.align		4
.L_17:
        /*0058*/ 	.byte	0x04, 0x17
        /*005a*/ 	.short	(.L_19 - .L_18)
.L_18:
        /*005c*/ 	.word	0x00000000
        /*0060*/ 	.short	0x0008
        /*0062*/ 	.short	0x002c
        /*0064*/ 	.byte	0x00, 0xf0, 0x11, 0x00


	//----- nvinfo : EIATTR_KPARAM_INFO
	.align		4
.L_19:
        /*0068*/ 	.byte	0x04, 0x17
        /*006a*/ 	.short	(.L_21 - .L_20)
.L_20:
        /*006c*/ 	.word	0x00000000
        /*0070*/ 	.short	0x0007
        /*0072*/ 	.short	0x0028
        /*0074*/ 	.byte	0x00, 0xf0, 0x11, 0x00


	//----- nvinfo : EIATTR_KPARAM_INFO
	.align		4
.L_21:
        /*0078*/ 	.byte	0x04, 0x17
        /*007a*/ 	.short	(.L_23 - .L_22)
.L_22:
        /*007c*/ 	.word	0x00000000
        /*0080*/ 	.short	0x0006
        /*0082*/ 	.short	0x0024
        /*0084*/ 	.byte	0x00, 0xf0, 0x11, 0x00


	//----- nvinfo : EIATTR_KPARAM_INFO
	.align		4
.L_23:
        /*0088*/ 	.byte	0x04, 0x17
        /*008a*/ 	.short	(.L_25 - .L_24)
.L_24:
        /*008c*/ 	.word	0x00000000
        /*0090*/ 	.short	0x0005
        /*0092*/ 	.short	0x0020
        /*0094*/ 	.byte	0x00, 0xf0, 0x11, 0x00


	//----- nvinfo : EIATTR_KPARAM_INFO
	.align		4
.L_25:
        /*0098*/ 	.byte	0x04, 0x17
        /*009a*/ 	.short	(.L_27 - .L_26)
.L_26:
        /*009c*/ 	.word	0x00000000
        /*00a0*/ 	.short	0x0004
        /*00a2*/ 	.short	0x001c
        /*00a4*/ 	.byte	0x00, 0xf0, 0x11, 0x00


	//----- nvinfo : EIATTR_KPARAM_INFO
	.align		4
.L_27:
        /*00a8*/ 	.byte	0x04, 0x17
        /*00aa*/ 	.short	(.L_29 - .L_28)
.L_28:
        /*00ac*/ 	.word	0x00000000
        /*00b0*/ 	.short	0x0003
        /*00b2*/ 	.short	0x0018
        /*00b4*/ 	.byte	0x00, 0xf0, 0x11, 0x00


	//----- nvinfo : EIATTR_KPARAM_INFO
	.align		4
.L_29:
        /*00b8*/ 	.byte	0x04, 0x17
        /*00ba*/ 	.short	(.L_31 - .L_30)
.L_30:
        /*00bc*/ 	.word	0x00000000
        /*00c0*/ 	.short	0x0002
        /*00c2*/ 	.short	0x0010
        /*00c4*/ 	.byte	0x00, 0xf4, 0x21, 0x00


	//----- nvinfo : EIATTR_KPARAM_INFO
	.align		4
.L_31:
        /*00c8*/ 	.byte	0x04, 0x17
        /*00ca*/ 	.short	(.L_33 - .L_32)
.L_32:
        /*00cc*/ 	.word	0x00000000
        /*00d0*/ 	.short	0x0001
        /*00d2*/ 	.short	0x0008
        /*00d4*/ 	.byte	0x00, 0xf4, 0x21, 0x00


	//----- nvinfo : EIATTR_KPARAM_INFO
	.align		4
.L_33:
        /*00d8*/ 	.byte	0x04, 0x17
        /*00da*/ 	.short	(.L_35 - .L_34)
.L_34:
        /*00dc*/ 	.word	0x00000000
        /*00e0*/ 	.short	0x0000
        /*00e2*/ 	.short	0x0000
        /*00e4*/ 	.byte	0x00, 0xf4, 0x21, 0x00


	//----- nvinfo : EIATTR_SPARSE_MMA_MASK
	.align		4
.L_35:
        /*00e8*/ 	.byte	0x03, 0x50
        /*00ea*/ 	.short	0x0000


	//----- nvinfo : EIATTR_MAXREG_COUNT
	.align		4
        /*00ec*/ 	.byte	0x03, 0x1b
        /*00ee*/ 	.short	0x00ff


	//----- nvinfo : EIATTR_NUM_BARRIERS
	.align		4
        /*00f0*/ 	.byte	0x02, 0x4c
        /*00f2*/ 	.byte	0x01
	.zero		1


	//----- nvinfo : EIATTR_ANNOTATIONS
	.align		4
        /*00f4*/ 	.byte	0x04, 0x55
        /*00f6*/ 	.short	(.L_37 - .L_36)


	//   ....[0]....
.L_36:
        /*00f8*/ 	.word	0x00000001
        /*00fc*/ 	.byte	0x70, 0x06, 0x00, 0x00, 0x01, 0x00, 0x00, 0x00, 0xb0, 0x06, 0x00, 0x00, 0x01, 0x00, 0x00, 0x00
        /* <DEDUP_REMOVED lines=103> */
        /*077c*/ 	.byte	0x30, 0xa9, 0x00, 0x00, 0x01, 0x00, 0x00, 0x00, 0x40, 0xa9, 0x00, 0x00


	//----- nvinfo : EIATTR_MERCURY_ISA_VERSION
	.align		4
.L_37:
        /*0788*/ 	.byte	0x03, 0x5f
        /*078a*/ 	.short	0x0101


	//----- nvinfo : EIATTR_EXIT_INSTR_OFFSETS
	.align		4
        /*078c*/ 	.byte	0x04, 0x1c
        /*078e*/ 	.short	(.L_39 - .L_38)


	//   ....[0]....
.L_38:
        /*0790*/ 	.word	0x0000ad40


	//   ....[1]....
        /*0794*/ 	.word	0x0000ad60


	//----- nvinfo : EIATTR_REQNTID
	.align		4
.L_39:
        /*0798*/ 	.byte	0x04, 0x10
        /*079a*/ 	.short	(.L_41 - .L_40)
.L_40:
        /*079c*/ 	.word	0x00000100
        /*07a0*/ 	.word	0x00000001
        /*07a4*/ 	.word	0x00000001


	//----- nvinfo : EIATTR_CBANK_PARAM_SIZE
	.align		4
.L_41:
        /*07a8*/ 	.byte	0x03, 0x19
        /*07aa*/ 	.short	0x0050


	//----- nvinfo : EIATTR_PARAM_CBANK
	.align		4
        /*07ac*/ 	.byte	0x04, 0x0a
        /*07ae*/ 	.short	(.L_43 - .L_42)
	.align		4
.L_42:
        /*07b0*/ 	.word	index@(.nv.constant0.matmul_kernel)
        /*07b4*/ 	.short	0x0210
        /*07b6*/ 	.short	0x0050


	//----- nvinfo : EIATTR_SW_WAR
	.align		4
.L_43:
        /*07b8*/ 	.byte	0x04, 0x36
        /*07ba*/ 	.short	(.L_45 - .L_44)
.L_44:
        /*07bc*/ 	.word	0x00000008
.L_45:


//--------------------- .nv.callgraph             --------------------------
	.section	.nv.callgraph,"",@"SHT_CUDA_CALLGRAPH"
	.align	4
	.sectionentsize	8
	.align		4
        /*0000*/ 	.word	0x00000000
	.align		4
        /*0004*/ 	.word	0xffffffff
	.align		4
        /*0008*/ 	.word	0x00000000
	.align		4
        /*000c*/ 	.word	0xfffffffe
	.align		4
        /*0010*/ 	.word	0x00000000
	.align		4
        /*0014*/ 	.word	0xfffffffd
	.align		4
        /*0018*/ 	.word	0x00000000
	.align		4
        /*001c*/ 	.word	0xfffffffc


//--------------------- .text.matmul_kernel       --------------------------
	.section	.text.matmul_kernel,"ax",@progbits
	.align	128
        .global         matmul_kernel
        .type           matmul_kernel,@function
        .size           matmul_kernel,(.L_x_4 - matmul_kernel)
        .other          matmul_kernel,@"STO_CUDA_ENTRY STV_DEFAULT"
matmul_kernel:
.text.matmul_kernel:
[----:B------:R-:W0:Y:S08]  /*0000*/  LDC R1, c[0x0][0x28] ;  /* 0x00000a00ff017b82 */ /* 0x000e300000000800 */
[----:B------:R-:W1:Y:S01]  /*0010*/  LDC.64 R92, c[0x0][0x228] ;  /* 0x00008a00ff5c7b82 */ /* 0x000e620000000a00 */
[----:B------:R-:W2:Y:S01]  /*0020*/  S2R R5, SR_CTAID.X ;  /* 0x0000000000057919 */ /* 0x000ea20000002500 */
[----:B0-----:R-:W-:Y:S01]  /*0030*/  VIADD R1, R1, 0xfffffe98 ;  /* 0xfffffe9801017836 */ /* 0x001fe20000000000 */
[----:B------:R-:W-:Y:S01]  /*0040*/  UMOV UR4, 0x400 ;  /* 0x0000040000047882 */ /* 0x000fe20000000000 */
[----:B------:R-:W-:Y:S01]  /*0050*/  ULDC.64 UR14, c[0x0][0x208] ;  /* 0x00008200000e7ab9 */ /* 0x000fe20000000a00 */
[----:B------:R-:W0:Y:S01]  /*0060*/  S2R R145, SR_TID.X ;  /* 0x0000000000917919 */ /* 0x000e220000002100 */
[----:B------:R-:W-:-:S02]  /*0070*/  ULDC UR16, c[0x0][0x230] ;  /* 0x00008c0000107ab9 */ /* 0x000fc40000000800 */
[----:B------:R-:W3:Y:S08]  /*0080*/  LDC R95, c[0x0][0x230] ;  /* 0x00008c00ff5f7b82 */ /* 0x000ef00000000800 */
[----:B------:R-:W4:Y:S01]  /*0090*/  S2UR UR12, SR_CgaCtaId ;  /* 0x00000000000c79c3 */ /* 0x000f220000008800 */
[----:B-1----:R-:W-:-:S05]  /*00a0*/  VIADD R0, R93, 0xff ;  /* 0x000000ff5d007836 */ /* 0x002fca0000000000 */
[----:B------:R-:W-:Y:S01]  /*00b0*/  SHF.R.S32.HI R3, RZ, 0x1f, R0 ;  /* 0x0000001fff037819 */ /* 0x000fe20000011400 */
[----:B---3--:R-:W-:-:S03]  /*00c0*/  VIADD R95, R95, 0x3f ;  /* 0x0000003f5f5f7836 */ /* 0x008fc60000000000 */
[----:B------:R-:W-:Y:S02]  /*00d0*/  LEA.HI R3, R3, R0, RZ, 0x8 ;  /* 0x0000000003037211 */ /* 0x000fe400078f40ff */
[----:B--2---:R-:W-:Y:S02]  /*00e0*/  IABS R8, R5 ;  /* 0x0000000500087213 */ /* 0x004fe40000000000 */
[----:B------:R-:W-:Y:S02]  /*00f0*/  SHF.R.S32.HI R3, RZ, 0x8, R3 ;  /* 0x00000008ff037819 */ /* 0x000fe40000011403 */
[----:B0-----:R-:W-:Y:S01]  /*0100*/  SHF.R.U32.HI R72, RZ, 0x6, R145 ;  /* 0x00000006ff487819 */ /* 0x001fe20000011691 */
[----:B----4-:R-:W-:Y:S01]  /*0110*/  ULEA UR12, UR12, UR4, 0x18 ;  /* 0x000000040c0c7291 */ /* 0x010fe2000f8ec03f */
[----:B------:R-:W-:Y:S01]  /*0120*/  LEA.HI R84, R145, 0xc, RZ, 0x1a ;  /* 0x0000000c91547811 */ /* 0x000fe200078fd0ff */
[----:B------:R-:W-:Y:S01]  /*0130*/  IMAD.SHL.U32 R4, R3, 0x8, RZ ;  /* 0x0000000803047824 */ /* 0x000fe200078e00ff */
[----:B------:R-:W-:-:S02]  /*0140*/  SGXT.U32 R72, R72, 0x2 ;  /* 0x000000024848781a */ /* 0x000fc40000000000 */
[C---:B------:R-:W-:Y:S02]  /*0150*/  LEA.HI R82, R145.reuse, 0x1c, RZ, 0x1a ;  /* 0x0000001c91527811 */ /* 0x040fe400078fd0ff */
[-C--:B------:R-:W-:Y:S02]  /*0160*/  IABS R7, R4.reuse ;  /* 0x0000000400077213 */ /* 0x080fe40000000000 */
[----:B------:R-:W-:Y:S02]  /*0170*/  IABS R10, R4 ;  /* 0x00000004000a7213 */ /* 0x000fe40000000000 */
[----:B------:R-:W0:Y:S01]  /*0180*/  I2F.RP R0, R7 ;  /* 0x0000000700007306 */ /* 0x000e220000209400 */
[C---:B------:R-:W-:Y:S02]  /*0190*/  LEA.HI R81, R145.reuse, 0x2c, RZ, 0x1a ;  /* 0x0000002c91517811 */ /* 0x040fe400078fd0ff */
[----:B------:R-:W-:Y:S02]  /*01a0*/  LEA.HI R80, R145, 0x3c, RZ, 0x1a ;  /* 0x0000003c91507811 */ /* 0x000fe400078fd0ff */
[----:B------:R-:W-:-:S02]  /*01b0*/  LOP3.LUT R78, R72, 0x4, RZ, 0xfc, !PT ;  /* 0x00000004484e7812 */ /* 0x000fc400078efcff */
[C---:B------:R-:W-:Y:S02]  /*01c0*/  LOP3.LUT R77, R72.reuse, 0x8, RZ, 0xfc, !PT ;  /* 0x00000008484d7812 */ /* 0x040fe400078efcff */
[C---:B------:R-:W-:Y:S02]  /*01d0*/  LOP3.LUT R76, R72.reuse, 0x10, RZ, 0xfc, !PT ;  /* 0x00000010484c7812 */ /* 0x040fe400078efcff */
[C---:B------:R-:W-:Y:S02]  /*01e0*/  LOP3.LUT R75, R72.reuse, 0x14, RZ, 0xfc, !PT ;  /* 0x00000014484b7812 */ /* 0x040fe400078efcff */
[C---:B------:R-:W-:Y:S01]  /*01f0*/  LOP3.LUT R74, R72.reuse, 0x18, RZ, 0xfc, !PT ;  /* 0x00000018484a7812 */ /* 0x040fe200078efcff */
[----:B0-----:R-:W0:Y:S01]  /*0200*/  MUFU.RCP R0, R0 ;  /* 0x0000000000007308 */ /* 0x001e220000001000 */
[C---:B------:R-:W-:Y:S02]  /*0210*/  LOP3.LUT R73, R72.reuse, 0x20, RZ, 0xfc, !PT ;  /* 0x0000002048497812 */ /* 0x040fe400078efcff */
[----:B------:R-:W-:-:S02]  /*0220*/  LOP3.LUT R67, R72, 0x24, RZ, 0xfc, !PT ;  /* 0x0000002448437812 */ /* 0x000fc400078efcff */
[C---:B------:R-:W-:Y:S02]  /*0230*/  LOP3.LUT R68, R72.reuse, 0x28, RZ, 0xfc, !PT ;  /* 0x0000002848447812 */ /* 0x040fe400078efcff */
[C---:B------:R-:W-:Y:S02]  /*0240*/  LOP3.LUT R69, R72.reuse, 0x30, RZ, 0xfc, !PT ;  /* 0x0000003048457812 */ /* 0x040fe400078efcff */
[C---:B------:R-:W-:Y:S02]  /*0250*/  LOP3.LUT R70, R72.reuse, 0x34, RZ, 0xfc, !PT ;  /* 0x0000003448467812 */ /* 0x040fe400078efcff */
[----:B------:R-:W-:Y:S01]  /*0260*/  LOP3.LUT R71, R72, 0x38, RZ, 0xfc, !PT ;  /* 0x0000003848477812 */ /* 0x000fe200078efcff */
[----:B0-----:R-:W-:Y:S02]  /*0270*/  VIADD R2, R0, 0xffffffe ;  /* 0x0ffffffe00027836 */ /* 0x001fe40000000000 */
[----:B------:R-:W-:Y:S02]  /*0280*/  IMAD.MOV R0, RZ, RZ, -R10 ;  /* 0x000000ffff007224 */ /* 0x000fe400078e0a0a */
[----:B------:R0:W1:Y:S02]  /*0290*/  F2I.FTZ.U32.TRUNC.NTZ R3, R2 ;  /* 0x0000000200037305 */ /* 0x000064000021f000 */
[----:B0-----:R-:W-:-:S02]  /*02a0*/  IMAD.MOV.U32 R2, RZ, RZ, RZ ;  /* 0x000000ffff027224 */ /* 0x001fc400078e00ff */
[----:B-1----:R-:W-:-:S04]  /*02b0*/  IMAD.MOV R6, RZ, RZ, -R3 ;  /* 0x000000ffff067224 */ /* 0x002fc800078e0a03 */
[----:B------:R-:W-:Y:S02]  /*02c0*/  IMAD R9, R6, R7, RZ ;  /* 0x0000000706097224 */ /* 0x000fe400078e02ff */
[----:B------:R-:W-:Y:S02]  /*02d0*/  IMAD.MOV.U32 R6, RZ, RZ, R8 ;  /* 0x000000ffff067224 */ /* 0x000fe400078e0008 */
[----:B------:R-:W-:-:S06]  /*02e0*/  IMAD.HI.U32 R3, R3, R9, R2 ;  /* 0x0000000903037227 */ /* 0x000fcc00078e0002 */
[----:B------:R-:W-:-:S04]  /*02f0*/  IMAD.HI.U32 R3, R3, R6, RZ ;  /* 0x0000000603037227 */ /* 0x000fc800078e00ff */
[----:B------:R-:W-:-:S05]  /*0300*/  IMAD R0, R3, R0, R6 ;  /* 0x0000000003007224 */ /* 0x000fca00078e0206 */
[----:B------:R-:W-:-:S13]  /*0310*/  ISETP.GT.U32.AND P1, PT, R7, R0, PT ;  /* 0x000000000700720c */ /* 0x000fda0003f24070 */
[----:B------:R-:W-:Y:S02]  /*0320*/  @!P1 IMAD.IADD R0, R0, 0x1, -R7 ;  /* 0x0000000100009824 */ /* 0x000fe400078e0a07 */
[----:B------:R-:W-:Y:S01]  /*0330*/  @!P1 VIADD R3, R3, 0x1 ;  /* 0x0000000103039836 */ /* 0x000fe20000000000 */
[----:B------:R-:W-:Y:S02]  /*0340*/  ISETP.NE.AND P1, PT, R4, RZ, PT ;  /* 0x000000ff0400720c */ /* 0x000fe40003f25270 */
[----:B------:R-:W-:Y:S02]  /*0350*/  ISETP.GE.U32.AND P0, PT, R0, R7, PT ;  /* 0x000000070000720c */ /* 0x000fe40003f06070 */
[----:B------:R-:W-:-:S04]  /*0360*/  LOP3.LUT R0, R5, R4, RZ, 0x3c, !PT ;  /* 0x0000000405007212 */ /* 0x000fc800078e3cff */
[----:B------:R-:W-:Y:S01]  /*0370*/  ISETP.GE.AND P2, PT, R0, RZ, PT ;  /* 0x000000ff0000720c */ /* 0x000fe20003f46270 */
[----:B------:R-:W-:-:S06]  /*0380*/  VIADD R0, R92, 0x3f ;  /* 0x0000003f5c007836 */ /* 0x000fcc0000000000 */
[----:B------:R-:W-:-:S04]  /*0390*/  @P0 VIADD R3, R3, 0x1 ;  /* 0x0000000103030836 */ /* 0x000fc80000000000 */
[----:B------:R-:W-:Y:S01]  /*03a0*/  IMAD.MOV.U32 R2, RZ, RZ, R3 ;  /* 0x000000ffff027224 */ /* 0x000fe200078e0003 */
[----:B------:R-:W-:-:S03]  /*03b0*/  SHF.R.S32.HI R3, RZ, 0x1f, R0 ;  /* 0x0000001fff037819 */ /* 0x000fc60000011400 */
[----:B------:R-:W-:Y:S01]  /*03c0*/  @!P2 IMAD.MOV R2, RZ, RZ, -R2 ;  /* 0x000000ffff02a224 */ /* 0x000fe200078e0a02 */
[----:B------:R-:W-:Y:S02]  /*03d0*/  @!P1 LOP3.LUT R2, RZ, R4, RZ, 0x33, !PT ;  /* 0x00000004ff029212 */ /* 0x000fe400078e33ff */
[----:B------:R-:W-:-:S03]  /*03e0*/  LEA.HI R3, R3, R0, RZ, 0x6 ;  /* 0x0000000003037211 */ /* 0x000fc600078f30ff */
[----:B------:R-:W-:Y:S02]  /*03f0*/  IMAD.SHL.U32 R6, R2, 0x8, RZ ;  /* 0x0000000802067824 */ /* 0x000fe400078e00ff */
[----:B------:R-:W-:-:S03]  /*0400*/  IMAD.MOV R2, RZ, RZ, -R2 ;  /* 0x000000ffff027224 */ /* 0x000fc600078e0a02 */
[----:B------:R-:W-:Y:S01]  /*0410*/  LEA.HI.SX32 R3, R3, -R6, 0x1a ;  /* 0x8000000603037211 */ /* 0x000fe200078fd2ff */
[----:B------:R-:W-:-:S03]  /*0420*/  IMAD R4, R4, R2, R5 ;  /* 0x0000000204047224 */ /* 0x000fc600078e0205 */
[----:B------:R-:W-:Y:S02]  /*0430*/  VIMNMX R11, R3, 0x8, PT ;  /* 0x00000008030b7848 */ /* 0x000fe40003fe0100 */
[----:B------:R-:W-:Y:S02]  /*0440*/  IABS R9, R4 ;  /* 0x0000000400097213 */ /* 0x000fe40000000000 */
[----:B------:R-:W-:-:S04]  /*0450*/  IABS R7, R11 ;  /* 0x0000000b00077213 */ /* 0x000fc80000000000 */
[----:B------:R-:W0:Y:S08]  /*0460*/  I2F.RP R0, R7 ;  /* 0x0000000700007306 */ /* 0x000e300000209400 */
[----:B0-----:R-:W0:Y:S02]  /*0470*/  MUFU.RCP R0, R0 ;  /* 0x0000000000007308 */ /* 0x001e240000001000 */
[----:B0-----:R-:W-:-:S06]  /*0480*/  VIADD R3, R0, 0xffffffe ;  /* 0x0ffffffe00037836 */ /* 0x001fcc0000000000 */
[----:B------:R-:W0:Y:S02]  /*0490*/  F2I.FTZ.U32.TRUNC.NTZ R3, R3 ;  /* 0x0000000300037305 */ /* 0x000e24000021f000 */
[----:B0-----:R-:W-:-:S04]  /*04a0*/  IMAD.MOV R8, RZ, RZ, -R3 ;  /* 0x000000ffff087224 */ /* 0x001fc800078e0a03 */
[----:B------:R-:W-:Y:S01]  /*04b0*/  IMAD.MOV.U32 R2, RZ, RZ, R8 ;  /* 0x000000ffff027224 */ /* 0x000fe200078e0008 */
[----:B------:R-:W-:-:S03]  /*04c0*/  IABS R8, R11 ;  /* 0x0000000b00087213 */ /* 0x000fc60000000000 */
[----:B------:R-:W-:Y:S02]  /*04d0*/  IMAD R5, R2, R7, RZ ;  /* 0x0000000702057224 */ /* 0x000fe400078e02ff */
[----:B------:R-:W-:Y:S02]  /*04e0*/  IMAD.MOV.U32 R2, RZ, RZ, RZ ;  /* 0x000000ffff027224 */ /* 0x000fe400078e00ff */
[----:B------:R-:W-:Y:S02]  /*04f0*/  IMAD.MOV R0, RZ, RZ, -R8 ;  /* 0x000000ffff007224 */ /* 0x000fe400078e0a08 */
        /* <DEDUP_REMOVED lines=9> */
[----:B------:R-:W-:-:S07]  /*0590*/  ISETP.GE.AND P2, PT, R0, RZ, PT ;  /* 0x000000ff0000720c */ /* 0x000fce0003f46270 */
[----:B------:R-:W-:Y:S01]  /*05a0*/  @P0 VIADD R2, R2, 0x1 ;  /* 0x0000000102020836 */ /* 0x000fe20000000000 */
[----:B------:R-:W-:-:S03]  /*05b0*/  ISETP.GT.AND P0, PT, R95, 0x3f, PT ;  /* 0x0000003f5f00780c */ /* 0x000fc60003f04270 */
[----:B------:R-:W-:-:S04]  /*05c0*/  IMAD.MOV.U32 R0, RZ, RZ, R2 ;  /* 0x000000ffff007224 */ /* 0x000fc800078e0002 */
[----:B------:R-:W-:Y:S01]  /*05d0*/  @!P2 IMAD.MOV R0, RZ, RZ, -R0 ;  /* 0x000000ffff00a224 */ /* 0x000fe200078e0a00 */
[----:B------:R-:W-:-:S05]  /*05e0*/  @!P1 LOP3.LUT R0, RZ, R11, RZ, 0x33, !PT ;  /* 0x0000000bff009212 */ /* 0x000fca00078e33ff */
[----:B------:R-:W-:Y:S02]  /*05f0*/  IMAD.SHL.U32 R5, R0, 0x100, RZ ;  /* 0x0000010000057824 */ /* 0x000fe400078e00ff */
[----:B------:R-:W-:Y:S02]  /*0600*/  IMAD.MOV R2, RZ, RZ, -R0 ;  /* 0x000000ffff027224 */ /* 0x000fe400078e0a00 */
[C---:B------:R-:W-:Y:S01]  /*0610*/  IMAD.IADD R21, R5.reuse, 0x1, R84 ;  /* 0x0000000105157824 */ /* 0x040fe200078e0254 */
[C---:B------:R-:W-:Y:S01]  /*0620*/  LOP3.LUT R15, R5.reuse, R72, RZ, 0xfc, !PT ;  /* 0x00000048050f7212 */ /* 0x040fe200078efcff */
[C---:B------:R-:W-:Y:S01]  /*0630*/  IMAD.IADD R97, R5.reuse, 0x1, R82 ;  /* 0x0000000105617824 */ /* 0x040fe200078e0252 */
[C-C-:B------:R-:W-:Y:S01]  /*0640*/  LOP3.LUT R17, R5.reuse, 0x4, R72.reuse, 0xfe, !PT ;  /* 0x0000000405117812 */ /* 0x140fe200078efe48 */
[C---:B------:R-:W-:Y:S01]  /*0650*/  IMAD.IADD R105, R5.reuse, 0x1, R81 ;  /* 0x0000000105697824 */ /* 0x040fe200078e0251 */
[C-C-:B------:R-:W-:Y:S01]  /*0660*/  LOP3.LUT R19, R5.reuse, 0x8, R72.reuse, 0xfe, !PT ;  /* 0x0000000805137812 */ /* 0x140fe200078efe48 */
[----:B------:R0:W-:Y:S01]  /*0670*/  STL [R1+0x44], R15 ;  /* 0x0000440f01007387 */ /* 0x0001e20000100800 */
[C---:B------:R-:W-:Y:S01]  /*0680*/  LOP3.LUT R23, R5.reuse, 0x10, R72, 0xfe, !PT ;  /* 0x0000001005177812 */ /* 0x040fe200078efe48 */
[C---:B------:R-:W-:Y:S01]  /*0690*/  IMAD.IADD R113, R5.reuse, 0x1, R80 ;  /* 0x0000000105717824 */ /* 0x040fe200078e0250 */
[C-C-:B------:R-:W-:Y:S01]  /*06a0*/  LOP3.LUT R89, R5.reuse, 0x14, R72.reuse, 0xfe, !PT ;  /* 0x0000001405597812 */ /* 0x140fe200078efe48 */
[----:B------:R0:W-:Y:S01]  /*06b0*/  STL [R1+0xbc], R17 ;  /* 0x0000bc1101007387 */ /* 0x0001e20000100800 */
[----:B------:R-:W-:Y:S01]  /*06c0*/  LOP3.LUT R91, R5, 0x18, R72, 0xfe, !PT ;  /* 0x00000018055b7812 */ /* 0x000fe200078efe48 */
[----:B------:R-:W-:Y:S01]  /*06d0*/  IMAD R2, R11, R2, R4 ;  /* 0x000000020b027224 */ /* 0x000fe200078e0204 */
[C-C-:B------:R-:W-:Y:S01]  /*06e0*/  LOP3.LUT R99, R5.reuse, 0x20, R72.reuse, 0xfe, !PT ;  /* 0x0000002005637812 */ /* 0x140fe200078efe48 */
[----:B------:R0:W-:Y:S01]  /*06f0*/  STL [R1+0xb8], R19 ;  /* 0x0000b81301007387 */ /* 0x0001e20000100800 */
[C---:B------:R-:W-:Y:S01]  /*0700*/  LOP3.LUT R101, R5.reuse, 0x24, R72, 0xfe, !PT ;  /* 0x0000002405657812 */ /* 0x040fe200078efe48 */
[----:B------:R-:W-:Y:S01]  /*0710*/  IMAD.IADD R3, R6, 0x1, R2 ;  /* 0x0000000106037824 */ /* 0x000fe200078e0202 */
[----:B------:R-:W-:Y:S01]  /*0720*/  LOP3.LUT R103, R5, 0x28, R72, 0xfe, !PT ;  /* 0x0000002805677812 */ /* 0x000fe200078efe48 */
[----:B------:R0:W-:Y:S01]  /*0730*/  STL [R1+0xb4], R21 ;  /* 0x0000b41501007387 */ /* 0x0001e20000100800 */
[----:B------:R-:W-:-:S02]  /*0740*/  LEA.HI R0, R145, R5, RZ, 0x1a ;  /* 0x0000000591007211 */ /* 0x000fc400078fd0ff */
[C-C-:B------:R-:W-:Y:S01]  /*0750*/  LOP3.LUT R107, R5.reuse, 0x30, R72.reuse, 0xfe, !PT ;  /* 0x00000030056b7812 */ /* 0x140fe200078efe48 */
[----:B------:R0:W-:Y:S01]  /*0760*/  STL [R1+0xb0], R23 ;  /* 0x0000b01701007387 */ /* 0x0001e20000100800 */
[C-C-:B------:R-:W-:Y:S01]  /*0770*/  LOP3.LUT R109, R5.reuse, 0x34, R72.reuse, 0xfe, !PT ;  /* 0x00000034056d7812 */ /* 0x140fe200078efe48 */
[C---:B------:R-:W-:Y:S01]  /*0780*/  VIADD R121, R0.reuse, 0x4c ;  /* 0x0000004c00797836 */ /* 0x040fe20000000000 */
[----:B------:R-:W-:Y:S01]  /*0790*/  LOP3.LUT R111, R5, 0x38, R72, 0xfe, !PT ;  /* 0x00000038056f7812 */ /* 0x000fe200078efe48 */
[----:B------:R0:W-:Y:S01]  /*07a0*/  STL [R1+0xac], R89 ;  /* 0x0000ac5901007387 */ /* 0x0001e20000100800 */
[C---:B------:R-:W-:Y:S01]  /*07b0*/  VIADD R129, R0.reuse, 0x5c ;  /* 0x0000005c00817836 */ /* 0x040fe20000000000 */
[C---:B------:R-:W-:Y:S01]  /*07c0*/  LOP3.LUT R115, R15.reuse, 0x40, RZ, 0xfc, !PT ;  /* 0x000000400f737812 */ /* 0x040fe200078efcff */
[C---:B------:R-:W-:Y:S01]  /*07d0*/  VIADD R137, R0.reuse, 0x6c ;  /* 0x0000006c00897836 */ /* 0x040fe20000000000 */
        /* <DEDUP_REMOVED lines=17> */
[----:B------:R-:W-:Y:S01]  /*08f0*/  VIADD R184, R0, 0xfc ;  /* 0x000000fc00b87836 */ /* 0x000fe20000000000 */
[----:B------:R-:W-:-:S02]  /*0900*/  LOP3.LUT R127, R15, 0x58, RZ, 0xfc, !PT ;  /* 0x000000580f7f7812 */ /* 0x000fc400078efcff */
[----:B------:R0:W-:Y:S01]  /*0910*/  STL [R1+0x94], R105 ;  /* 0x0000946901007387 */ /* 0x0001e20000100800 */
[C---:B------:R-:W-:Y:S02]  /*0920*/  LOP3.LUT R131, R15.reuse, 0x60, RZ, 0xfc, !PT ;  /* 0x000000600f837812 */ /* 0x040fe400078efcff */
[C---:B------:R-:W-:Y:S01]  /*0930*/  LOP3.LUT R133, R15.reuse, 0x64, RZ, 0xfc, !PT ;  /* 0x000000640f857812 */ /* 0x040fe200078efcff */
[----:B------:R0:W-:Y:S01]  /*0940*/  STL [R1+0x90], R107 ;  /* 0x0000906b01007387 */ /* 0x0001e20000100800 */
[C---:B------:R-:W-:Y:S02]  /*0950*/  LOP3.LUT R135, R15.reuse, 0x68, RZ, 0xfc, !PT ;  /* 0x000000680f877812 */ /* 0x040fe400078efcff */
[C---:B------:R-:W-:Y:S01]  /*0960*/  LOP3.LUT R139, R15.reuse, 0x70, RZ, 0xfc, !PT ;  /* 0x000000700f8b7812 */ /* 0x040fe200078efcff */
[----:B------:R0:W-:Y:S01]  /*0970*/  STL [R1+0x8c], R109 ;  /* 0x00008c6d01007387 */ /* 0x0001e20000100800 */
[C---:B------:R-:W-:Y:S02]  /*0980*/  LOP3.LUT R141, R15.reuse, 0x74, RZ, 0xfc, !PT ;  /* 0x000000740f8d7812 */ /* 0x040fe400078efcff */
[C---:B------:R-:W-:Y:S01]  /*0990*/  LOP3.LUT R143, R15.reuse, 0x78, RZ, 0xfc, !PT ;  /* 0x000000780f8f7812 */ /* 0x040fe200078efcff */
[----:B------:R0:W-:Y:S01]  /*09a0*/  STL [R1+0x88], R111 ;  /* 0x0000886f01007387 */ /* 0x0001e20000100800 */
[----:B------:R-:W-:-:S02]  /*09b0*/  LOP3.LUT R149, R15, 0x80, RZ, 0xfc, !PT ;  /* 0x000000800f957812 */ /* 0x000fc400078efcff */
        /* <DEDUP_REMOVED lines=27> */
[----:B------:R-:W-:Y:S01]  /*0b70*/  LOP3.LUT R2, R145, 0x3f, RZ, 0xc0, !PT ;  /* 0x0000003f91027812 */ /* 0x000fe200078ec0ff */
[----:B------:R0:W-:Y:S01]  /*0b80*/  STL [R1+0x60], R172 ;  /* 0x000060ac01007387 */ /* 0x0001e20000100800 */
[C---:B------:R-:W-:Y:S02]  /*0b90*/  LOP3.LUT R178, R15.reuse, 0xe4, RZ, 0xfc, !PT ;  /* 0x000000e40fb27812 */ /* 0x040fe400078efcff */
[C---:B------:R-:W-:Y:S01]  /*0ba0*/  LOP3.LUT R179, R15.reuse, 0xe8, RZ, 0xfc, !PT ;  /* 0x000000e80fb37812 */ /* 0x040fe200078efcff */
[----:B------:R0:W-:Y:S01]  /*0bb0*/  STL [R1+0x5c], R176 ;  /* 0x00005cb001007387 */ /* 0x0001e20000100800 */
[----:B------:R-:W-:Y:S01]  /*0bc0*/  LOP3.LUT R181, R15, 0xf0, RZ, 0xfc, !PT ;  /* 0x000000f00fb57812 */ /* 0x000fe200078efcff */
[----:B------:R-:W-:Y:S01]  /*0bd0*/  IMAD R13, R3, 0x40, R2 ;  /* 0x00000040030d7824 */ /* 0x000fe200078e0202 */
[C---:B------:R-:W-:Y:S01]  /*0be0*/  LOP3.LUT R182, R15.reuse, 0xf4, RZ, 0xfc, !PT ;  /* 0x000000f40fb67812 */ /* 0x040fe200078efcff */
[----:B------:R0:W-:Y:S01]  /*0bf0*/  STL [R1+0x54], R180 ;  /* 0x000054b401007387 */ /* 0x0001e20000100800 */
[----:B------:R-:W-:-:S03]  /*0c00*/  LOP3.LUT R183, R15, 0xf8, RZ, 0xfc, !PT ;  /* 0x000000f80fb77812 */ /* 0x000fc600078efcff */
[----:B------:R0:W-:Y:S04]  /*0c10*/  STL [R1+0x58], R184 ;  /* 0x000058b801007387 */ /* 0x0001e80000100800 */
        /* <DEDUP_REMOVED lines=36> */
[----:B------:R0:W-:Y:S01]  /*0e60*/  STL [R1+0xc0], R13 ;  /* 0x0000c00d01007387 */ /* 0x0001e20000100800 */
[----:B------:R-:W-:Y:S05]  /*0e70*/  @P0 BRA `(.L_x_0) ;  /* 0x0000000000940947 */ /* 0x000fea0003800000 */
[C---:B------:R-:W-:Y:S01]  /*0e80*/  IMAD.SHL.U32 R2, R145.reuse, 0x8, RZ ;  /* 0x0000000891027824 */ /* 0x040fe200078e00ff */
[----:B------:R-:W-:Y:S02]  /*0e90*/  LOP3.LUT R0, R145, 0x80, RZ, 0xc0, !PT ;  /* 0x0000008091007812 */ /* 0x000fe400078ec0ff */
[----:B------:R-:W-:Y:S02]  /*0ea0*/  CS2R R24, SRZ ;  /* 0x0000000000187805 */ /* 0x000fe4000001ff00 */
[----:B------:R-:W-:Y:S02]  /*0eb0*/  CS2R R26, SRZ ;  /* 0x00000000001a7805 */ /* 0x000fe4000001ff00 */
[----:B------:R-:W-:Y:S01]  /*0ec0*/  CS2R R28, SRZ ;  /* 0x00000000001c7805 */ /* 0x000fe2000001ff00 */
[----:B------:R1:W-:Y:S01]  /*0ed0*/  STL [R1+0x154], R2 ;  /* 0x0001540201007387 */ /* 0x0003e20000100800 */
[----:B------:R-:W-:Y:S02]  /*0ee0*/  R2UR UR13, R0 ;  /* 0x00000000000d72ca */ /* 0x000fe400000e0000 */
[----:B------:R-:W-:-:S02]  /*0ef0*/  CS2R R30, SRZ ;  /* 0x00000000001e7805 */ /* 0x000fc4000001ff00 */
[----:B------:R-:W-:Y:S02]  /*0f00*/  CS2R R32, SRZ ;  /* 0x0000000000207805 */ /* 0x000fe4000001ff00 */
[----:B------:R-:W-:Y:S02]  /*0f10*/  CS2R R34, SRZ ;  /* 0x0000000000227805 */ /* 0x000fe4000001ff00 */
[----:B------:R-:W-:Y:S02]  /*0f20*/  CS2R R36, SRZ ;  /* 0x0000000000247805 */ /* 0x000fe4000001ff00 */
[----:B------:R-:W-:Y:S02]  /*0f30*/  CS2R R38, SRZ ;  /* 0x0000000000267805 */ /* 0x000fe4000001ff00 */
[----:B------:R-:W-:Y:S02]  /*0f40*/  CS2R R40, SRZ ;  /* 0x0000000000287805 */ /* 0x000fe4000001ff00 */
        /* <DEDUP_REMOVED lines=22> */
[----:B------:R-:W-:Y:S01]  /*10b0*/  CS2R R86, SRZ ;  /* 0x0000000000567805 */ /* 0x000fe2000001ff00 */
[----:B-1----:R-:W-:Y:S06]  /*10c0*/  BRA `(.L_x_1) ;  /* 0x0000007000cc7947 */ /* 0x002fec0003800000 */
.L_x_0:
[----:B------:R-:W-:Y:S01]  /*10d0*/  IABS R3, R93 ;  /* 0x0000005d00037213 */ /* 0x000fe20000000000 */
[----:B------:R-:W-:Y:S01]  /*10e0*/  ULDC UR4, c[0x0][0x240] ;  /* 0x0000900000047ab9 */ /* 0x000fe20000000800 */
[----:B------:R-:W-:Y:S01]  /*10f0*/  IABS R0, R92 ;  /* 0x0000005c00007213 */ /* 0x000fe20000000000 */
[----:B------:R-:W-:Y:S01]  /*1100*/  ULDC.64 UR8, c[0x0][0x218] ;  /* 0x0000860000087ab9 */ /* 0x000fe20000000a00 */
[----:B------:R-:W1:Y:S01]  /*1110*/  I2F.RP R8, R3 ;  /* 0x0000000300087306 */ /* 0x000e620000209400 */
[----:B------:R-:W-:Y:S01]  /*1120*/  IABS R12, R184 ;  /* 0x000000b8000c7213 */ /* 0x000fe20000000000 */
[----:B------:R-:W2:Y:S01]  /*1130*/  LDC R79, c[0x0][0x238] ;  /* 0x00008e00ff4f7b82 */ /* 0x000ea20000000800 */
[----:B------:R-:W-:Y:S01]  /*1140*/  IABS R14, R182 ;  /* 0x000000b6000e7213 */ /* 0x000fe20000000000 */
[----:B------:R-:W-:Y:S01]  /*1150*/  ULDC UR5, c[0x0][0x234] ;  /* 0x00008d0000057ab9 */ /* 0x000fe20000000800 */
[----:B------:R-:W-:Y:S01]  /*1160*/  IABS R16, R181 ;  /* 0x000000b500107213 */ /* 0x000fe20000000000 */
[----:B------:R-:W-:Y:S01]  /*1170*/  ULDC.64 UR6, c[0x0][0x210] ;  /* 0x0000840000067ab9 */ /* 0x000fe20000000a00 */
[----:B------:R-:W-:Y:S01]  /*1180*/  IABS R18, R180 ;  /* 0x000000b400127213 */ /* 0x000fe20000000000 */
[----:B------:R-:W3:Y:S01]  /*1190*/  I2F.RP R9, R0 ;  /* 0x0000000000097306 */ /* 0x000ee20000209400 */
[----:B------:R-:W-:-:S02]  /*11a0*/  IABS R22, R178 ;  /* 0x000000b200167213 */ /* 0x000fc40000000000 */
[----:B------:R-:W-:Y:S02]  /*11b0*/  IABS R20, R179 ;  /* 0x000000b300147213 */ /* 0x000fe40000000000 */
[----:B------:R-:W-:Y:S02]  /*11c0*/  IABS R24, R177 ;  /* 0x000000b100187213 */ /* 0x000fe40000000000 */
[----:B------:R-:W-:Y:S01]  /*11d0*/  IABS R26, R176 ;  /* 0x000000b0001a7213 */ /* 0x000fe20000000000 */
[----:B-1----:R-:W1:Y:S01]  /*11e0*/  MUFU.RCP R8, R8 ;  /* 0x0000000800087308 */ /* 0x002e620000001000 */
[----:B------:R-:W-:Y:S02]  /*11f0*/  IABS R28, R175 ;  /* 0x000000af001c7213 */ /* 0x000fe40000000000 */
[----:B------:R-:W-:Y:S02]  /*1200*/  IABS R32, R173 ;  /* 0x000000ad00207213 */ /* 0x000fe40000000000 */
[----:B------:R-:W-:-:S02]  /*1210*/  IABS R30, R174 ;  /* 0x000000ae001e7213 */ /* 0x000fc40000000000 */
[----:B------:R-:W-:Y:S01]  /*1220*/  IABS R34, R172 ;  /* 0x000000ac00227213 */ /* 0x000fe20000000000 */
[----:B---3--:R-:W3:Y:S01]  /*1230*/  MUFU.RCP R9, R9 ;  /* 0x0000000900097308 */ /* 0x008ee20000001000 */
[----:B------:R-:W-:Y:S02]  /*1240*/  IABS R36, R171 ;  /* 0x000000ab00247213 */ /* 0x000fe40000000000 */
[----:B------:R-:W-:Y:S02]  /*1250*/  IABS R38, R170 ;  /* 0x000000aa00267213 */ /* 0x000fe40000000000 */
[----:B------:R-:W-:Y:S02]  /*1260*/  IABS R42, R168 ;  /* 0x000000a8002a7213 */ /* 0x000fe40000000000 */
[----:B------:R-:W-:Y:S01]  /*1270*/  IABS R40, R169 ;  /* 0x000000a900287213 */ /* 0x000fe20000000000 */
[----:B-1----:R-:W-:Y:S01]  /*1280*/  VIADD R4, R8, 0xffffffe ;  /* 0x0ffffffe08047836 */ /* 0x002fe20000000000 */
[----:B------:R-:W-:-:S02]  /*1290*/  IABS R44, R167 ;  /* 0x000000a7002c7213 */ /* 0x000fc40000000000 */
[----:B------:R-:W-:Y:S01]  /*12a0*/  IABS R46, R166 ;  /* 0x000000a6002e7213 */ /* 0x000fe20000000000 */
[----:B------:R1:W4:Y:S01]  /*12b0*/  F2I.FTZ.U32.TRUNC.NTZ R5, R4 ;  /* 0x0000000400057305 */ /* 0x000322000021f000 */
[----:B------:R-:W-:Y:S02]  /*12c0*/  IABS R48, R165 ;  /* 0x000000a500307213 */ /* 0x000fe40000000000 */
[----:B------:R-:W-:Y:S01]  /*12d0*/  IABS R52, R163 ;  /* 0x000000a300347213 */ /* 0x000fe20000000000 */
[----:B---3--:R-:W-:Y:S01]  /*12e0*/  VIADD R6, R9, 0xffffffe ;  /* 0x0ffffffe09067836 */ /* 0x008fe20000000000 */
[----:B------:R-:W-:Y:S02]  /*12f0*/  IABS R50, R164 ;  /* 0x000000a400327213 */ /* 0x000fe40000000000 */
[----:B------:R-:W-:Y:S01]  /*1300*/  IABS R54, R162 ;  /* 0x000000a200367213 */ /* 0x000fe20000000000 */
[----:B------:R3:W5:Y:S01]  /*1310*/  F2I.FTZ.U32.TRUNC.NTZ R7, R6 ;  /* 0x0000000600077305 */ /* 0x000762000021f000 */
[----:B-1----:R-:W-:Y:S01]  /*1320*/  IMAD.MOV.U32 R4, RZ, RZ, RZ ;  /* 0x000000ffff047224 */ /* 0x002fe200078e00ff */
[----:B------:R-:W-:-:S02]  /*1330*/  IABS R56, R161 ;  /* 0x000000a100387213 */ /* 0x000fc40000000000 */
[----:B------:R-:W-:Y:S02]  /*1340*/  IABS R58, R160 ;  /* 0x000000a0003a7213 */ /* 0x000fe40000000000 */
[----:B------:R-:W-:Y:S01]  /*1350*/  IABS R62, R158 ;  /* 0x0000009e003e7213 */ /* 0x000fe20000000000 */
[----:B----4-:R-:W-:Y:S01]  /*1360*/  IMAD.MOV R10, RZ, RZ, -R5 ;  /* 0x000000ffff0a7224 */ /* 0x010fe200078e0a05 */
[----:B------:R-:W-:Y:S01]  /*1370*/  IABS R60, R159 ;  /* 0x0000009f003c7213 */ /* 0x000fe20000000000 */
[----:B---3--:R-:W-:Y:S01]  /*1380*/  IMAD.MOV.U32 R6, RZ, RZ, RZ ;  /* 0x000000ffff067224 */ /* 0x008fe200078e00ff */
[----:B------:R-:W-:Y:S01]  /*1390*/  IABS R64, R157 ;  /* 0x0000009d00407213 */ /* 0x000fe20000000000 */
[----:B------:R-:W-:Y:S01]  /*13a0*/  IMAD R11, R10, R3, RZ ;  /* 0x000000030a0b7224 */ /* 0x000fe200078e02ff */
[----:B------:R-:W-:Y:S01]  /*13b0*/  IABS R66, R155 ;  /* 0x0000009b00427213 */ /* 0x000fe20000000000 */
[----:B------:R-:W-:Y:S01]  /*13c0*/  IMAD.MOV.U32 R10, RZ, RZ, R12 ;  /* 0x000000ffff0a7224 */ /* 0x000fe200078e000c */
[----:B------:R-:W-:Y:S01]  /*13d0*/  IABS R12, R183 ;  /* 0x000000b7000c7213 */ /* 0x000fe20000000000 */
[----:B-----5:R-:W-:Y:S01]  /*13e0*/  IMAD.MOV R9, RZ, RZ, -R7 ;  /* 0x000000ffff097224 */ /* 0x020fe200078e0a07 */
[----:B------:R-:W-:Y:S01]  /*13f0*/  IABS R86, R153 ;  /* 0x0000009900567213 */ /* 0x000fe20000000000 */
[----:B------:R-:W-:Y:S01]  /*1400*/  IMAD.HI.U32 R5, R5, R11, R4 ;  /* 0x0000000b05057227 */ /* 0x000fe200078e0004 */
[----:B------:R-:W-:-:S02]  /*1410*/  IABS R90, R149 ;  /* 0x00000095005a7213 */ /* 0x000fc40000000000 */
[----:B------:R-:W-:Y:S01]  /*1420*/  IABS R88, R151 ;  /* 0x0000009700587213 */ /* 0x000fe20000000000 */
[----:B------:R-:W-:Y:S01]  /*1430*/  IMAD R9, R9, R0, RZ ;  /* 0x0000000009097224 */ /* 0x000fe200078e02ff */
[----:B------:R-:W-:Y:S01]  /*1440*/  IABS R94, R147 ;  /* 0x00000093005e7213 */ /* 0x000fe20000000000 */
[----:B------:R-:W-:Y:S01]  /*1450*/  IMAD.HI.U32 R4, R5, R10, RZ ;  /* 0x0000000a05047227 */ /* 0x000fe200078e00ff */
[----:B------:R-:W-:Y:S02]  /*1460*/  IABS R96, R143 ;  /* 0x0000008f00607213 */ /* 0x000fe40000000000 */
[----:B------:R-:W-:Y:S01]  /*1470*/  IABS R98, R141 ;  /* 0x0000008d00627213 */ /* 0x000fe20000000000 */
[----:B------:R-:W-:Y:S01]  /*1480*/  IMAD.HI.U32 R6, R7, R9, R6 ;  /* 0x0000000907067227 */ /* 0x000fe200078e0006 */
[----:B------:R-:W-:Y:S02]  /*1490*/  IABS R102, R137 ;  /* 0x0000008900667213 */ /* 0x000fe40000000000 */
[----:B------:R-:W-:Y:S01]  /*14a0*/  IABS R100, R139 ;  /* 0x0000008b00647213 */ /* 0x000fe20000000000 */
[----:B------:R-:W-:Y:S01]  /*14b0*/  IMAD.HI.U32 R7, R5, R12, RZ ;  /* 0x0000000c05077227 */ /* 0x000fe200078e00ff */
[----:B------:R-:W-:-:S02]  /*14c0*/  IABS R104, R135 ;  /* 0x0000008700687213 */ /* 0x000fc40000000000 */
[----:B------:R-:W-:Y:S01]  /*14d0*/  IABS R106, R133 ;  /* 0x00000085006a7213 */ /* 0x000fe20000000000 */
[----:B------:R-:W-:Y:S01]  /*14e0*/  IMAD.MOV R4, RZ, RZ, -R4 ;  /* 0x000000ffff047224 */ /* 0x000fe200078e0a04 */
[----:B------:R-:W-:Y:S01]  /*14f0*/  IABS R108, R131 ;  /* 0x00000083006c7213 */ /* 0x000fe20000000000 */
[----:B------:R-:W-:Y:S01]  /*1500*/  IMAD.HI.U32 R8, R5, R14, RZ ;  /* 0x0000000e05087227 */ /* 0x000fe200078e00ff */
[----:B------:R-:W-:Y:S02]  /*1510*/  IABS R112, R127 ;  /* 0x0000007f00707213 */ /* 0x000fe40000000000 */
[----:B------:R-:W-:Y:S01]  /*1520*/  IABS R110, R129 ;  /* 0x00000081006e7213 */ /* 0x000fe20000000000 */
[----:B------:R-:W-:Y:S01]  /*1530*/  IMAD.MOV R7, RZ, RZ, -R7 ;  /* 0x000000ffff077224 */ /* 0x000fe200078e0a07 */
[----:B------:R-:W-:Y:S01]  /*1540*/  IABS R114, R125 ;  /* 0x0000007d00727213 */ /* 0x000fe20000000000 */
[C---:B------:R-:W-:Y:S01]  /*1550*/  IMAD R4, R3.reuse, R4, R10 ;  /* 0x0000000403047224 */ /* 0x040fe200078e020a */
[----:B------:R-:W-:Y:S01]  /*1560*/  IABS R116, R123 ;  /* 0x0000007b00747213 */ /* 0x000fe20000000000 */
[----:B------:R-:W-:Y:S01]  /*1570*/  IMAD.MOV R10, RZ, RZ, -R8 ;  /* 0x000000ffff0a7224 */ /* 0x000fe200078e0a08 */
[----:B------:R-:W-:Y:S01]  /*1580*/  IABS R118, R121 ;  /* 0x0000007900767213 */ /* 0x000fe20000000000 */
[----:B------:R-:W-:Y:S01]  /*1590*/  IMAD R8, R3, R7, R12 ;  /* 0x0000000703087224 */ /* 0x000fe200078e020c */
        /* <DEDUP_REMOVED lines=16> */
[----:B------:R-:W-:Y:S01]  /*16a0*/  IMAD.MOV R7, RZ, RZ, -R7 ;  /* 0x000000ffff077224 */ /* 0x000fe200078e0a07 */
[C---:B------:R-:W-:Y:S01]  /*16b0*/  ISETP.GT.U32.AND P1, PT, R3.reuse, R4, PT ;  /* 0x000000040300720c */ /* 0x040fe20003f24070 */
[C---:B------:R-:W-:Y:S01]  /*16c0*/  IMAD R10, R3.reuse, R10, R14 ;  /* 0x0000000a030a7224 */ /* 0x040fe200078e020e */
[----:B------:R-:W-:Y:S01]  /*16d0*/  ISETP.GT.U32.AND P3, PT, R3, R12, PT ;  /* 0x0000000c0300720c */ /* 0x000fe20003f64070 */
[----:B------:R-:W-:Y:S01]  /*16e0*/  IMAD.HI.U32 R11, R5, R20, RZ ;  /* 0x00000014050b7227 */ /* 0x000fe200078e00ff */
[C---:B------:R-:W-:Y:S02]  /*16f0*/  ISETP.GT.U32.AND P0, PT, R3.reuse, R8, PT ;  /* 0x000000080300720c */ /* 0x040fe40003f04070 */
[C---:B------:R-:W-:Y:S01]  /*1700*/  ISETP.GT.U32.AND P4, PT, R3.reuse, R10, PT ;  /* 0x0000000a0300720c */ /* 0x040fe20003f84070 */
[----:B------:R-:W-:Y:S01]  /*1710*/  IMAD R14, R3, R9, R18 ;  /* 0x00000009030e7224 */ /* 0x000fe200078e0212 */
[----:B------:R-:W-:Y:S01]  /*1720*/  IABS R134, R105 ;  /* 0x0000006900867213 */ /* 0x000fe20000000000 */
[----:B------:R-:W-:Y:S01]  /*1730*/  IMAD.HI.U32 R9, R5, R24, RZ ;  /* 0x0000001805097227 */ /* 0x000fe200078e00ff */
[----:B------:R-:W-:-:S02]  /*1740*/  IABS R138, R101 ;  /* 0x00000065008a7213 */ /* 0x000fc40000000000 */
[C---:B------:R-:W-:Y:S01]  /*1750*/  ISETP.GT.U32.AND P5, PT, R3.reuse, R14, PT ;  /* 0x0000000e0300720c */ /* 0x040fe20003fa4070 */
[----:B------:R-:W-:Y:S01]  /*1760*/  IMAD R18, R3, R7, R22 ;  /* 0x0000000703127224 */ /* 0x000fe200078e0216 */
[----:B------:R-:W-:Y:S01]  /*1770*/  IABS R142, R97 ;  /* 0x00000061008e7213 */ /* 0x000fe20000000000 */
[----:B------:R-:W-:Y:S01]  /*1780*/  IMAD.HI.U32 R7, R5, R26, RZ ;  /* 0x0000001a05077227 */ /* 0x000fe200078e00ff */
[----:B------:R-:W-:Y:S02]  /*1790*/  IABS R144, R91 ;  /* 0x0000005b00907213 */ /* 0x000fe40000000000 */
[----:B------:R-:W-:Y:S01]  /*17a0*/  IABS R146, R89 ;  /* 0x0000005900927213 */ /* 0x000fe20000000000 */
[----:B------:R-:W-:Y:S01]  /*17b0*/  IMAD.MOV R11, RZ, RZ, -R11 ;  /* 0x000000ffff0b7224 */ /* 0x000fe200078e0a0b */
[----:B------:R-:W-:Y:S01]  /*17c0*/  IABS R148, R23 ;  /* 0x0000001700947213 */ /* 0x000fe20000000000 */
[----:B------:R-:W-:Y:S01]  /*17d0*/  IMAD.MOV R9, RZ, RZ, -R9 ;  /* 0x000000ffff097224 */ /* 0x000fe200078e0a09 */
[----:B------:R-:W-:Y:S01]  /*17e0*/  IABS R150, R21 ;  /* 0x0000001500967213 */ /* 0x000fe20000000000 */
[----:B------:R-:W-:Y:S01]  /*17f0*/  IMAD.MOV R7, RZ, RZ, -R7 ;  /* 0x000000ffff077224 */ /* 0x000fe200078e0a07 */
[----:B------:R-:W-:Y:S01]  /*1800*/  IABS R154, R19 ;  /* 0x00000013009a7213 */ /* 0x000fe20000000000 */
[C---:B------:R-:W-:Y:S01]  /*1810*/  IMAD R16, R3.reuse, R11, R20 ;  /* 0x0000000b03107224 */ /* 0x040fe200078e0214 */
[----:B------:R-:W-:Y:S01]  /*1820*/  IABS R156, R17 ;  /* 0x00000011009c7213 */ /* 0x000fe20000000000 */
[----:B------:R-:W-:-:S02]  /*1830*/  IMAD R20, R3, R9, R24 ;  /* 0x0000000903147224 */ /* 0x000fc400078e0218 */
[----:B------:R-:W-:Y:S01]  /*1840*/  IMAD.HI.U32 R9, R5, R28, RZ ;  /* 0x0000001c05097227 */ /* 0x000fe200078e00ff */
[----:B------:R-:W-:-:S03]  /*1850*/  ISETP.GT.U32.AND P6, PT, R3, R16, PT ;  /* 0x000000100300720c */ /* 0x000fc60003fc4070 */
[----:B------:R-:W-:Y:S02]  /*1860*/  IMAD R22, R3, R7, R26 ;  /* 0x0000000703167224 */ /* 0x000fe400078e021a */
[----:B------:R-:W-:-:S04]  /*1870*/  IMAD.HI.U32 R7, R5, R32, RZ ;  /* 0x0000002005077227 */ /* 0x000fc800078e00ff */
[----:B------:R-:W-:Y:S02]  /*1880*/  IMAD.MOV R9, RZ, RZ, -R9 ;  /* 0x000000ffff097224 */ /* 0x000fe400078e0a09 */
[----:B------:R-:W-:Y:S02]  /*1890*/  IMAD.MOV R7, RZ, RZ, -R7 ;  /* 0x000000ffff077224 */ /* 0x000fe400078e0a07 */
[----:B------:R-:W-:-:S04]  /*18a0*/  IMAD.HI.U32 R11, R5, R30, RZ ;  /* 0x0000001e050b7227 */ /* 0x000fc800078e00ff */
[----:B------:R-:W-:Y:S02]  /*18b0*/  IMAD R24, R3, R9, R28 ;  /* 0x0000000903187224 */ /* 0x000fe400078e021c */
[----:B------:R-:W-:-:S04]  /*18c0*/  IMAD.HI.U32 R9, R5, R34, RZ ;  /* 0x0000002205097227 */ /* 0x000fc800078e00ff */
[----:B------:R-:W-:Y:S02]  /*18d0*/  IMAD R28, R3, R7, R32 ;  /* 0x00000007031c7224 */ /* 0x000fe400078e0220 */
[----:B------:R-:W-:-:S04]  /*18e0*/  IMAD.HI.U32 R7, R5, R36, RZ ;  /* 0x0000002405077227 */ /* 0x000fc800078e00ff */
[----:B------:R-:W-:Y:S02]  /*18f0*/  IMAD.MOV R11, RZ, RZ, -R11 ;  /* 0x000000ffff0b7224 */ /* 0x000fe400078e0a0b */
[----:B------:R-:W-:Y:S02]  /*1900*/  IMAD.MOV R9, RZ, RZ, -R9 ;  /* 0x000000ffff097224 */ /* 0x000fe400078e0a09 */
[----:B------:R-:W-:Y:S02]  /*1910*/  IMAD.MOV R7, RZ, RZ, -R7 ;  /* 0x000000ffff077224 */ /* 0x000fe400078e0a07 */
[C---:B------:R-:W-:Y:S02]  /*1920*/  IMAD R26, R3.reuse, R11, R30 ;  /* 0x0000000b031a7224 */ /* 0x040fe400078e021e */
[----:B------:R-:W-:Y:S02]  /*1930*/  IMAD R30, R3, R9, R34 ;  /* 0x00000009031e7224 */ /* 0x000fe400078e0222 */
[----:B------:R-:W-:-:S04]  /*1940*/  IMAD.HI.U32 R9, R5, R38, RZ ;  /* 0x0000002605097227 */ /* 0x000fc800078e00ff */
        /* <DEDUP_REMOVED lines=107> */
[----:B------:R-:W-:-:S04]  /*2000*/  IMAD.HI.U32 R11, R5, R130, RZ ;  /* 0x00000082050b7227 */ /* 0x000fc800078e00ff */
[----:B------:R-:W-:Y:S02]  /*2010*/  IMAD.MOV R9, RZ, RZ, -R9 ;  /* 0x000000ffff097224 */ /* 0x000fe400078e0a09 */
[----:B------:R-:W-:Y:S02]  /*2020*/  IMAD.MOV R7, RZ, RZ, -R7 ;  /* 0x000000ffff077224 */ /* 0x000fe400078e0a07 */
[----:B------:R-:W-:Y:S02]  /*2030*/  IMAD.MOV R11, RZ, RZ, -R11 ;  /* 0x000000ffff0b7224 */ /* 0x000fe400078e0a0b */
[C---:B------:R-:W-:Y:S02]  /*2040*/  IMAD R124, R3.reuse, R9, R128 ;  /* 0x00000009037c7224 */ /* 0x040fe400078e0280 */
[C---:B------:R-:W-:Y:S02]  /*2050*/  IMAD R128, R3.reuse, R7, R132 ;  /* 0x0000000703807224 */ /* 0x040fe400078e0284 */
[----:B------:R-:W-:-:S02]  /*2060*/  IMAD R126, R3, R11, R130 ;  /* 0x0000000b037e7224 */ /* 0x000fc400078e0282 */
[----:B------:R-:W-:-:S04]  /*2070*/  IMAD.HI.U32 R7, R5, R136, RZ ;  /* 0x0000008805077227 */ /* 0x000fc800078e00ff */
[----:B------:R-:W-:-:S04]  /*2080*/  IMAD.HI.U32 R11, R5, R140, RZ ;  /* 0x0000008c050b7227 */ /* 0x000fc800078e00ff */
[----:B------:R-:W-:Y:S02]  /*2090*/  IMAD.MOV R7, RZ, RZ, -R7 ;  /* 0x000000ffff077224 */ /* 0x000fe400078e0a07 */
[----:B------:R-:W-:Y:S02]  /*20a0*/  IMAD.MOV R11, RZ, RZ, -R11 ;  /* 0x000000ffff0b7224 */ /* 0x000fe400078e0a0b */
[C---:B------:R-:W-:Y:S02]  /*20b0*/  IMAD R132, R3.reuse, R7, R136 ;  /* 0x0000000703847224 */ /* 0x040fe400078e0288 */
[----:B------:R-:W-:Y:S02]  /*20c0*/  IMAD R136, R3, R11, R140 ;  /* 0x0000000b03887224 */ /* 0x000fe400078e028c */
[----:B------:R-:W-:-:S04]  /*20d0*/  IMAD.HI.U32 R11, R5, R152, RZ ;  /* 0x00000098050b7227 */ /* 0x000fc800078e00ff */
[----:B------:R-:W-:Y:S02]  /*20e0*/  IMAD.MOV R11, RZ, RZ, -R11 ;  /* 0x000000ffff0b7224 */ /* 0x000fe400078e0a0b */
[--C-:B------:R-:W-:Y:S01]  /*20f0*/  @!P1 IMAD.IADD R4, R4, 0x1, -R3.reuse ;  /* 0x0000000104049824 */ /* 0x100fe200078e0a03 */
[C---:B------:R-:W-:Y:S01]  /*2100*/  ISETP.GT.U32.AND P1, PT, R3.reuse, R20, PT ;  /* 0x000000140300720c */ /* 0x040fe20003f24070 */
[C---:B------:R-:W-:Y:S02]  /*2110*/  IMAD R152, R3.reuse, R11, R152 ;  /* 0x0000000b03987224 */ /* 0x040fe400078e0298 */
[--C-:B------:R-:W-:Y:S01]  /*2120*/  @!P3 IMAD.IADD R12, R12, 0x1, -R3.reuse ;  /* 0x000000010c0cb824 */ /* 0x100fe200078e0a03 */
[C---:B------:R-:W-:Y:S01]  /*2130*/  ISETP.GT.U32.AND P3, PT, R3.reuse, R26, PT ;  /* 0x0000001a0300720c */ /* 0x040fe20003f64070 */
        /* <DEDUP_REMOVED lines=8> */
[----:B------:R-:W-:Y:S01]  /*21c0*/  @!P1 IMAD.IADD R20, R20, 0x1, -R3 ;  /* 0x0000000114149824 */ /* 0x000fe200078e0a03 */
[----:B------:R-:W-:Y:S01]  /*21d0*/  ISETP.GT.U32.AND P1, PT, R3, R8, PT ;  /* 0x000000080300720c */ /* 0x000fe20003f24070 */
[----:B------:R-:W-:-:S04]  /*21e0*/  IMAD.HI.U32 R9, R5, R134, RZ ;  /* 0x0000008605097227 */ /* 0x000fc800078e00ff */
        /* <DEDUP_REMOVED lines=11> */
[C---:B------:R-:W-:Y:S01]  /*22a0*/  ISETP.GT.U32.AND P6, PT, R3.reuse, R152, PT ;  /* 0x000000980300720c */ /* 0x040fe20003fc4070 */
[----:B------:R-:W-:Y:S01]  /*22b0*/  IMAD.MOV R9, RZ, RZ, -R9 ;  /* 0x000000ffff097224 */ /* 0x000fe200078e0a09 */
        /* <DEDUP_REMOVED lines=34> */
[----:B------:R-:W-:Y:S01]  /*24e0*/  ISETP.GT.U32.AND P4, PT, R3, R52, PT ;  /* 0x000000340300720c */ /* 0x000fe20003f84070 */
[----:B------:R-:W-:-:S02]  /*24f0*/  @!P5 IMAD.IADD R44, R44, 0x1, -R3 ;  /* 0x000000012c2cd824 */ /* 0x000fc400078e0a03 */
        /* <DEDUP_REMOVED lines=12> */
[C---:B------:R-:W-:Y:S01]  /*25c0*/  IMAD R130, R3.reuse, R9, R134 ;  /* 0x0000000903827224 */ /* 0x040fe200078e0286 */
        /* <DEDUP_REMOVED lines=101> */
[----:B------:R-:W-:-:S02]  /*2c20*/  IMAD R134, R3, R9, R138 ;  /* 0x0000000903867224 */ /* 0x000fc400078e028a */
[----:B------:R-:W-:Y:S01]  /*2c30*/  @!P2 IMAD.IADD R112, R112, 0x1, -R3 ;  /* 0x000000017070a824 */ /* 0x000fe200078e0a03 */
[----:B------:R-:W-:Y:S01]  /*2c40*/  ISETP.GT.U32.AND P2, PT, R3, R126, PT ;  /* 0x0000007e0300720c */ /* 0x000fe20003f44070 */
[----:B------:R-:W-:-:S04]  /*2c50*/  IMAD.HI.U32 R7, R5, R142, RZ ;  /* 0x0000008e05077227 */ /* 0x000fc800078e00ff */
[----:B------:R-:W-:Y:S01]  /*2c60*/  @!P5 IMAD.IADD R122, R122, 0x1, -R3 ;  /* 0x000000017a7ad824 */ /* 0x000fe200078e0a03 */
[----:B------:R-:W-:Y:S01]  /*2c70*/  ISETP.GT.U32.AND P5, PT, R3, R110, PT ;  /* 0x0000006e0300720c */ /* 0x000fe20003fa4070 */
[----:B------:R-:W-:-:S04]  /*2c80*/  IMAD.HI.U32 R9, R5, R144, RZ ;  /* 0x0000009005097227 */ /* 0x000fc800078e00ff */
[--C-:B------:R-:W-:Y:S01]  /*2c90*/  @!P6 IMAD.IADD R120, R120, 0x1, -R3.reuse ;  /* 0x000000017878e824 */ /* 0x100fe200078e0a03 */
[C---:B------:R-:W-:Y:S01]  /*2ca0*/  ISETP.GT.U32.AND P6, PT, R3.reuse, R108, PT ;  /* 0x0000006c0300720c */ /* 0x040fe20003fc4070 */
[--C-:B------:R-:W-:Y:S01]  /*2cb0*/  @!P1 IMAD.IADD R124, R124, 0x1, -R3.reuse ;  /* 0x000000017c7c9824 */ /* 0x100fe200078e0a03 */
[C---:B------:R-:W-:Y:S01]  /*2cc0*/  ISETP.GT.U32.AND P1, PT, R3.reuse, R112, PT ;  /* 0x000000700300720c */ /* 0x040fe20003f24070 */
[----:B------:R-:W-:Y:S01]  /*2cd0*/  @!P3 IMAD.IADD R106, R106, 0x1, -R3 ;  /* 0x000000016a6ab824 */ /* 0x000fe200078e0a03 */
[C---:B------:R-:W-:Y:S01]  /*2ce0*/  ISETP.GT.U32.AND P3, PT, R3.reuse, R118, PT ;  /* 0x000000760300720c */ /* 0x040fe20003f64070 */
[----:B------:R-:W-:Y:S02]  /*2cf0*/  IMAD.MOV R7, RZ, RZ, -R7 ;  /* 0x000000ffff077224 */ /* 0x000fe400078e0a07 */
[----:B------:R-:W-:Y:S02]  /*2d00*/  IMAD.MOV R9, RZ, RZ, -R9 ;  /* 0x000000ffff097224 */ /* 0x000fe400078e0a09 */
[--C-:B------:R-:W-:Y:S01]  /*2d10*/  @!P4 IMAD.IADD R104, R104, 0x1, -R3.reuse ;  /* 0x000000016868c824 */ /* 0x100fe200078e0a03 */
[C---:B------:R-:W-:Y:S01]  /*2d20*/  ISETP.GT.U32.AND P4, PT, R3.reuse, R120, PT ;  /* 0x000000780300720c */ /* 0x040fe20003f84070 */
[----:B------:R-:W-:Y:S01]  /*2d30*/  @!P5 IMAD.IADD R110, R110, 0x1, -R3 ;  /* 0x000000016e6ed824 */ /* 0x000fe200078e0a03 */
[C---:B------:R-:W-:Y:S01]  /*2d40*/  ISETP.GT.U32.AND P5, PT, R3.reuse, R122, PT ;  /* 0x0000007a0300720c */ /* 0x040fe20003fa4070 */
[----:B------:R-:W-:-:S02]  /*2d50*/  IMAD R138, R3, R7, R142 ;  /* 0x00000007038a7224 */ /* 0x000fc400078e028e */
[----:B------:R-:W-:Y:S02]  /*2d60*/  IMAD R140, R3, R9, R144 ;  /* 0x00000009038c7224 */ /* 0x000fe400078e0290 */
[----:B------:R-:W-:-:S04]  /*2d70*/  IMAD.HI.U32 R7, R5, R146, RZ ;  /* 0x0000009205077227 */ /* 0x000fc800078e00ff */
[----:B------:R-:W-:-:S04]  /*2d80*/  IMAD.HI.U32 R9, R5, R148, RZ ;  /* 0x0000009405097227 */ /* 0x000fc800078e00ff */
[----:B------:R-:W-:Y:S01]  /*2d90*/  @!P0 IMAD.IADD R102, R102, 0x1, -R3 ;  /* 0x0000000166668824 */ /* 0x000fe200078e0a03 */
[C---:B------:R-:W-:Y:S01]  /*2da0*/  ISETP.GT.U32.AND P0, PT, R3.reuse, R114, PT ;  /* 0x000000720300720c */ /* 0x040fe20003f04070 */
[----:B------:R-:W-:Y:S02]  /*2db0*/  IMAD.MOV R7, RZ, RZ, -R7 ;  /* 0x000000ffff077224 */ /* 0x000fe400078e0a07 */
[----:B------:R-:W-:Y:S02]  /*2dc0*/  IMAD.MOV R9, RZ, RZ, -R9 ;  /* 0x000000ffff097224 */ /* 0x000fe400078e0a09 */
[----:B------:R-:W-:Y:S01]  /*2dd0*/  @!P2 IMAD.IADD R126, R126, 0x1, -R3 ;  /* 0x000000017e7ea824 */ /* 0x000fe200078e0a03 */
[C---:B------:R-:W-:Y:S01]  /*2de0*/  ISETP.GT.U32.AND P2, PT, R3.reuse, R116, PT ;  /* 0x000000740300720c */ /* 0x040fe20003f44070 */
[C---:B------:R-:W-:Y:S02]  /*2df0*/  IMAD R142, R3.reuse, R7, R146 ;  /* 0x00000007038e7224 */ /* 0x040fe400078e0292 */
[----:B------:R-:W-:-:S02]  /*2e00*/  IMAD R144, R3, R9, R148 ;  /* 0x0000000903907224 */ /* 0x000fc400078e0294 */
[--C-:B------:R-:W-:Y:S01]  /*2e10*/  @!P1 IMAD.IADD R112, R112, 0x1, -R3.reuse ;  /* 0x0000000170709824 */ /* 0x100fe200078e0a03 */
[C---:B------:R-:W-:Y:S01]  /*2e20*/  ISETP.GT.U32.AND P1, PT, R3.reuse, R124, PT ;  /* 0x0000007c0300720c */ /* 0x040fe20003f24070 */
[----:B------:R-:W-:Y:S01]  /*2e30*/  @!P3 IMAD.IADD R118, R118, 0x1, -R3 ;  /* 0x000000017676b824 */ /* 0x000fe200078e0a03 */
[----:B------:R-:W-:Y:S01]  /*2e40*/  ISETP.GT.U32.AND P3, PT, R3, R132, PT ;  /* 0x000000840300720c */ /* 0x000fe20003f64070 */
[----:B------:R-:W-:-:S04]  /*2e50*/  IMAD.HI.U32 R7, R5, R150, RZ ;  /* 0x0000009605077227 */ /* 0x000fc800078e00ff */
[----:B------:R-:W-:-:S04]  /*2e60*/  IMAD.HI.U32 R9, R5, R154, RZ ;  /* 0x0000009a05097227 */ /* 0x000fc800078e00ff */
[----:B------:R-:W-:-:S04]  /*2e70*/  IMAD.HI.U32 R5, R5, R156, RZ ;  /* 0x0000009c05057227 */ /* 0x000fc800078e00ff */
[--C-:B------:R-:W-:Y:S01]  /*2e80*/  @!P4 IMAD.IADD R120, R120, 0x1, -R3.reuse ;  /* 0x000000017878c824 */ /* 0x100fe200078e0a03 */
[C---:B------:R-:W-:Y:S01]  /*2e90*/  ISETP.GT.U32.AND P4, PT, R3.reuse, R134, PT ;  /* 0x000000860300720c */ /* 0x040fe20003f84070 */
[----:B------:R-:W-:Y:S01]  /*2ea0*/  @!P5 IMAD.IADD R122, R122, 0x1, -R3 ;  /* 0x000000017a7ad824 */ /* 0x000fe200078e0a03 */
[C---:B------:R-:W-:Y:S01]  /*2eb0*/  ISETP.GT.U32.AND P5, PT, R3.reuse, R136, PT ;  /* 0x000000880300720c */ /* 0x040fe20003fa4070 */
[----:B------:R-:W-:Y:S02]  /*2ec0*/  IMAD.MOV R7, RZ, RZ, -R7 ;  /* 0x000000ffff077224 */ /* 0x000fe400078e0a07 */
[----:B------:R-:W-:Y:S02]  /*2ed0*/  IMAD.MOV R5, RZ, RZ, -R5 ;  /* 0x000000ffff057224 */ /* 0x000fe400078e0a05 */
[----:B------:R-:W-:Y:S01]  /*2ee0*/  @!P0 IMAD.IADD R114, R114, 0x1, -R3 ;  /* 0x0000000172728824 */ /* 0x000fe200078e0a03 */
[----:B------:R-:W-:Y:S01]  /*2ef0*/  ISETP.GT.U32.AND P0, PT, R3, R128, PT ;  /* 0x000000800300720c */ /* 0x000fe20003f04070 */
[----:B------:R-:W-:-:S02]  /*2f00*/  IMAD.MOV R9, RZ, RZ, -R9 ;  /* 0x000000ffff097224 */ /* 0x000fc400078e0a09 */
[----:B------:R-:W-:Y:S01]  /*2f10*/  IMAD R146, R3, R7, R150 ;  /* 0x0000000703927224 */ /* 0x000fe200078e0296 */
[----:B------:R-:W-:Y:S01]  /*2f20*/  LOP3.LUT R7, R145, 0x80, RZ, 0xc0, !PT ;  /* 0x0000008091077812 */ /* 0x000fe200078ec0ff */
[C---:B------:R-:W-:Y:S01]  /*2f30*/  IMAD R150, R3.reuse, R5, R156 ;  /* 0x0000000503967224 */ /* 0x040fe200078e029c */
[----:B------:R-:W-:Y:S01]  /*2f40*/  IABS R5, R13 ;  /* 0x0000000d00057213 */ /* 0x000fe20000000000 */
[C---:B------:R-:W-:Y:S01]  /*2f50*/  IMAD R148, R3.reuse, R9, R154 ;  /* 0x0000000903947224 */ /* 0x040fe200078e029a */
[----:B------:R-:W-:Y:S01]  /*2f60*/  SHF.R.U32.HI R9, RZ, 0x5, R145 ;  /* 0x00000005ff097819 */ /* 0x000fe20000011691 */
        /* <DEDUP_REMOVED lines=8> */
[----:B------:R-:W-:Y:S01]  /*2ff0*/  IMAD.HI.U32 R6, R6, R5, RZ ;  /* 0x0000000506067227 */ /* 0x000fe200078e00ff */
[----:B------:R-:W-:-:S02]  /*3000*/  R2UR UR13, R7 ;  /* 0x00000000070d72ca */ /* 0x000fc400000e0000 */
[----:B------:R-:W-:Y:S01]  /*3010*/  R2UR UR17, R9 ;  /* 0x00000000091172ca */ /* 0x000fe200000e0000 */
[--C-:B------:R-:W-:Y:S01]  /*3020*/  @!P4 IMAD.IADD R134, R134, 0x1, -R3.reuse ;  /* 0x000000018686c824 */ /* 0x100fe200078e0a03 */
[C---:B------:R-:W-:Y:S01]  /*3030*/  ISETP.GT.U32.AND P4, PT, R3.reuse, R148, PT ;  /* 0x000000940300720c */ /* 0x040fe20003f84070 */
[--C-:B------:R-:W-:Y:S01]  /*3040*/  @!P5 IMAD.IADD R136, R136, 0x1, -R3.reuse ;  /* 0x000000018888d824 */ /* 0x100fe200078e0a03 */
[C---:B------:R-:W-:Y:S01]  /*3050*/  ISETP.GT.U32.AND P5, PT, R3.reuse, R150, PT ;  /* 0x000000960300720c */ /* 0x040fe20003fa4070 */
[----:B------:R-:W-:Y:S02]  /*3060*/  IMAD.MOV R6, RZ, RZ, -R6 ;  /* 0x000000ffff067224 */ /* 0x000fe400078e0a06 */
[----:B------:R-:W-:Y:S01]  /*3070*/  @!P0 IMAD.IADD R128, R128, 0x1, -R3 ;  /* 0x0000000180808824 */ /* 0x000fe200078e0a03 */
[C---:B------:R-:W-:Y:S01]  /*3080*/  ISETP.GT.U32.AND P0, PT, R3.reuse, R142, PT ;  /* 0x0000008e0300720c */ /* 0x040fe20003f04070 */
[----:B------:R-:W-:Y:S01]  /*3090*/  IMAD R5, R0, R6, R5 ;  /* 0x0000000600057224 */ /* 0x000fe200078e0205 */
[----:B------:R-:W-:Y:S01]  /*30a0*/  SHF.R.S32.HI R6, RZ, 0x1f, R95 ;  /* 0x0000001fff067819 */ /* 0x000fe2000001145f */
[--C-:B------:R-:W-:Y:S01]  /*30b0*/  @!P2 IMAD.IADD R130, R130, 0x1, -R3.reuse ;  /* 0x000000018282a824 */ /* 0x100fe200078e0a03 */
[C---:B------:R-:W-:Y:S01]  /*30c0*/  ISETP.GT.U32.AND P2, PT, R3.reuse, R144, PT ;  /* 0x000000900300720c */ /* 0x040fe20003f44070 */
[--C-:B------:R-:W-:Y:S01]  /*30d0*/  @!P1 IMAD.IADD R138, R138, 0x1, -R3.reuse ;  /* 0x000000018a8a9824 */ /* 0x100fe200078e0a03 */
[----:B------:R-:W-:Y:S01]  /*30e0*/  ISETP.GT.U32.AND P1, PT, R0, R5, PT ;  /* 0x000000050000720c */ /* 0x000fe20003f24070 */
        /* <DEDUP_REMOVED lines=12> */
[--C-:B------:R-:W-:Y:S01]  /*31b0*/  @!P1 IMAD.IADD R5, R5, 0x1, -R0.reuse ;  /* 0x0000000105059824 */ /* 0x100fe200078e0a00 */
[----:B------:R-:W-:Y:S01]  /*31c0*/  LEA.HI R95, R6, R95, RZ, 0x6 ;  /* 0x0000005f065f7211 */ /* 0x000fe200078f30ff */
        /* <DEDUP_REMOVED lines=9> */
[C---:B------:R-:W-:Y:S01]  /*3260*/  ISETP.GT.U32.AND P1, PT, R3.reuse, R140, PT ;  /* 0x0000008c0300720c */ /* 0x040fe20003f24070 */
[--C-:B------:R-:W-:Y:S01]  /*3270*/  @!P2 IMAD.IADD R132, R132, 0x1, -R3.reuse ;  /* 0x000000018484a824 */ /* 0x100fe200078e0a03 */
[----:B------:R-:W-:Y:S01]  /*3280*/  ISETP.GT.U32.AND P0, PT, R3, R142, PT ;  /* 0x0000008e0300720c */ /* 0x000fe20003f04070 */
[----:B------:R-:W-:Y:S01]  /*3290*/  IMAD.SHL.U32 R145, R145, 0x8, RZ ;  /* 0x0000000891917824 */ /* 0x000fe200078e00ff */
[----:B------:R-:W-:Y:S01]  /*32a0*/  ISETP.GT.U32.AND P2, PT, R3, R144, PT ;  /* 0x000000900300720c */ /* 0x000fe20003f44070 */
[--C-:B------:R-:W-:Y:S01]  /*32b0*/  @!P3 IMAD.IADD R146, R146, 0x1, -R3.reuse ;  /* 0x000000019292b824 */ /* 0x100fe200078e0a03 */
[----:B------:R-:W-:Y:S01]  /*32c0*/  ISETP.GE.AND P3, PT, R179, RZ, PT ;  /* 0x000000ffb300720c */ /* 0x000fe20003f66270 */
[--C-:B------:R-:W-:Y:S01]  /*32d0*/  @!P6 IMAD.IADD R128, R128, 0x1, -R3.reuse ;  /* 0x000000018080e824 */ /* 0x100fe200078e0a03 */
[----:B------:R-:W-:Y:S01]  /*32e0*/  ISETP.GT.U32.AND P6, PT, R3, R150, PT ;  /* 0x000000960300720c */ /* 0x000fe20003fc4070 */
[--C-:B------:R-:W-:Y:S01]  /*32f0*/  @!P4 IMAD.IADD R148, R148, 0x1, -R3.reuse ;  /* 0x000000019494c824 */ /* 0x100fe200078e0a03 */
[----:B------:R-:W-:Y:S01]  /*3300*/  ISETP.GE.AND P4, PT, R180, RZ, PT ;  /* 0x000000ffb400720c */ /* 0x000fe20003f86270 */
[----:B------:R-:W-:Y:S01]  /*3310*/  @!P5 IMAD.IADD R5, R5, 0x1, -R0 ;  /* 0x000000010505d824 */ /* 0x000fe200078e0a00 */
[----:B------:R-:W-:Y:S01]  /*3320*/  ISETP.GE.AND P5, PT, R181, RZ, PT ;  /* 0x000000ffb500720c */ /* 0x000fe20003fa6270 */
[--C-:B------:R-:W-:Y:S01]  /*3330*/  @!P1 IMAD.IADD R140, R140, 0x1, -R3.reuse ;  /* 0x000000018c8c9824 */ /* 0x100fe200078e0a03 */
[----:B------:R-:W-:Y:S01]  /*3340*/  ISETP.GE.AND P1, PT, R184, RZ, PT ;  /* 0x000000ffb800720c */ /* 0x000fe20003f26270 */
[--C-:B------:R-:W-:Y:S01]  /*3350*/  @!P0 IMAD.IADD R142, R142, 0x1, -R3.reuse ;  /* 0x000000018e8e8824 */ /* 0x100fe200078e0a03 */
[----:B------:R-:W-:Y:S01]  /*3360*/  ISETP.GE.AND P0, PT, R183, RZ, PT ;  /* 0x000000ffb700720c */ /* 0x000fe20003f06270 */
[----:B------:R-:W-:Y:S01]  /*3370*/  @!P2 IMAD.IADD R144, R144, 0x1, -R3 ;  /* 0x000000019090a824 */ /* 0x000fe200078e0a03 */
[----:B------:R-:W-:Y:S01]  /*3380*/  ISETP.GE.AND P2, PT, R182, RZ, PT ;  /* 0x000000ffb600720c */ /* 0x000fe20003f46270 */
[----:B------:R-:W-:Y:S01]  /*3390*/  @!P3 IMAD.MOV R16, RZ, RZ, -R16 ;  /* 0x000000ffff10b224 */ /* 0x000fe200078e0a10 */
[----:B------:R-:W-:Y:S01]  /*33a0*/  ISETP.GE.AND P3, PT, R173, RZ, PT ;  /* 0x000000ffad00720c */ /* 0x000fe20003f66270 */
[----:B------:R-:W-:Y:S01]  /*33b0*/  IMAD.MOV.U32 R0, RZ, RZ, R4 ;  /* 0x000000ffff007224 */ /* 0x000fe200078e0004 */
[----:B------:R-:W-:Y:S01]  /*33c0*/  SHF.R.S32.HI R95, RZ, 0x6, R95 ;  /* 0x00000006ff5f7819 */ /* 0x000fe2000001145f */
[----:B------:R-:W-:Y:S01]  /*33d0*/  @!P4 IMAD.MOV R14, RZ, RZ, -R14 ;  /* 0x000000ffff0ec224 */ /* 0x000fe200078e0a0e */
[----:B------:R-:W-:Y:S01]  /*33e0*/  ISETP.GE.AND P4, PT, R174, RZ, PT ;  /* 0x000000ffae00720c */ /* 0x000fe20003f86270 */
        /* <DEDUP_REMOVED lines=10> */
[----:B------:R-:W-:Y:S01]  /*3490*/  @!P6 IMAD.IADD R150, R150, 0x1, -R3 ;  /* 0x000000019696e824 */ /* 0x000fe200078e0a03 */
[----:B------:R-:W-:Y:S01]  /*34a0*/  ISETP.NE.AND P6, PT, R92, RZ, PT ;  /* 0x000000ff5c00720c */ /* 0x000fe20003fc5270 */
        /* <DEDUP_REMOVED lines=12> */
[----:B------:R-:W-:-:S02]  /*3570*/  IMAD.MOV.U32 R4, RZ, RZ, R5 ;  /* 0x000000ffff047224 */ /* 0x000fc400078e0005 */
        /* <DEDUP_REMOVED lines=11> */
[----:B------:R-:W-:-:S03]  /*3630*/  ISETP.GE.AND P3, PT, R153, RZ, PT ;  /* 0x000000ff9900720c */ /* 0x000fc60003f66270 */
        /* <DEDUP_REMOVED lines=71> */
[----:B------:R-:W-:-:S02]  /*3ab0*/  ISETP.NE.AND P3, PT, R93, RZ, PT ;  /* 0x000000ff5d00720c */ /* 0x000fc40003f65270 */
[----:B------:R-:W-:Y:S01]  /*3ac0*/  LOP3.LUT R93, RZ, R93, RZ, 0x33, !PT ;  /* 0x0000005dff5d7212 */ /* 0x000fe200078e33ff */
[----:B------:R-:W-:Y:S01]  /*3ad0*/  @!P4 IMAD.MOV R142, RZ, RZ, -R142 ;  /* 0x000000ffff8ec224 */ /* 0x000fe200078e0a8e */
[----:B------:R-:W-:Y:S01]  /*3ae0*/  ISETP.GE.AND P4, PT, R13, RZ, PT ;  /* 0x000000ff0d00720c */ /* 0x000fe20003f86270 */
[----:B------:R-:W-:Y:S01]  /*3af0*/  @!P5 IMAD.MOV R140, RZ, RZ, -R140 ;  /* 0x000000ffff8cd224 */ /* 0x000fe200078e0a8c */
[----:B------:R-:W-:Y:S01]  /*3b00*/  ISETP.GE.AND P5, PT, R15, RZ, PT ;  /* 0x000000ff0f00720c */ /* 0x000fe20003fa6270 */
[----:B------:R-:W-:Y:S01]  /*3b10*/  @!P1 IMAD.MOV R134, RZ, RZ, -R134 ;  /* 0x000000ffff869224 */ /* 0x000fe200078e0a86 */
[----:B------:R-:W-:Y:S01]  /*3b20*/  ISETP.GE.AND P1, PT, R21, RZ, PT ;  /* 0x000000ff1500720c */ /* 0x000fe20003f26270 */
[----:B------:R-:W-:Y:S01]  /*3b30*/  @!P0 IMAD.MOV R136, RZ, RZ, -R136 ;  /* 0x000000ffff888224 */ /* 0x000fe200078e0a88 */
[----:B------:R-:W-:Y:S01]  /*3b40*/  SEL R0, R93, R0, !P3 ;  /* 0x000000005d007207 */ /* 0x000fe20005800000 */
[----:B------:R-:W-:Y:S01]  /*3b50*/  @!P2 IMAD.MOV R138, RZ, RZ, -R138 ;  /* 0x000000ffff8aa224 */ /* 0x000fe200078e0a8a */
[----:B------:R-:W-:-:S02]  /*3b60*/  ISETP.GE.AND P0, PT, R19, RZ, PT ;  /* 0x000000ff1300720c */ /* 0x000fc40003f06270 */
[C---:B------:R-:W-:Y:S01]  /*3b70*/  SEL R10, R93.reuse, R10, !P3 ;  /* 0x0000000a5d0a7207 */ /* 0x040fe20005800000 */
[----:B------:R-:W-:Y:S01]  /*3b80*/  IMAD R0, R0, UR4, RZ ;  /* 0x0000000400007c24 */ /* 0x000fe2000f8e02ff */
[C---:B------:R-:W-:Y:S01]  /*3b90*/  SEL R12, R93.reuse, R12, !P3 ;  /* 0x0000000c5d0c7207 */ /* 0x040fe20005800000 */
[----:B------:R-:W-:Y:S01]  /*3ba0*/  @!P4 IMAD.MOV R4, RZ, RZ, -R4 ;  /* 0x000000ffff04c224 */ /* 0x000fe200078e0a04 */
[C---:B------:R-:W-:Y:S01]  /*3bb0*/  SEL R16, R93.reuse, R16, !P3 ;  /* 0x000000105d107207 */ /* 0x040fe20005800000 */
[----:B------:R-:W-:Y:S01]  /*3bc0*/  IMAD R10, R10, UR4, RZ ;  /* 0x000000040a0a7c24 */ /* 0x000fe2000f8e02ff */
[C---:B------:R-:W-:Y:S01]  /*3bd0*/  SEL R18, R93.reuse, R18, !P3 ;  /* 0x000000125d127207 */ /* 0x040fe20005800000 */
[----:B------:R-:W-:Y:S01]  /*3be0*/  IMAD R3, R12, UR4, RZ ;  /* 0x000000040c037c24 */ /* 0x000fe2000f8e02ff */
[C---:B------:R-:W-:Y:S01]  /*3bf0*/  SEL R20, R93.reuse, R20, !P3 ;  /* 0x000000145d147207 */ /* 0x040fe20005800000 */
[----:B------:R-:W-:Y:S01]  /*3c00*/  IMAD R11, R16, UR4, RZ ;  /* 0x00000004100b7c24 */ /* 0x000fe2000f8e02ff */
[----:B------:R-:W-:Y:S01]  /*3c10*/  SEL R8, R93, R8, !P3 ;  /* 0x000000085d087207 */ /* 0x000fe20005800000 */
[----:B0-----:R-:W-:Y:S01]  /*3c20*/  IMAD R13, R18, UR4, RZ ;  /* 0x00000004120d7c24 */ /* 0x001fe2000f8e02ff */
[----:B------:R-:W-:Y:S01]  /*3c30*/  ISETP.GE.AND P2, PT, R17, RZ, PT ;  /* 0x000000ff1100720c */ /* 0x000fe20003f46270 */
[----:B------:R-:W-:Y:S01]  /*3c40*/  IMAD R15, R20, UR4, RZ ;  /* 0x00000004140f7c24 */ /* 0x000fe2000f8e02ff */
[C---:B------:R-:W-:Y:S01]  /*3c50*/  SEL R22, R93.reuse, R22, !P3 ;  /* 0x000000165d167207 */ /* 0x040fe20005800000 */
[----:B------:R-:W-:Y:S01]  /*3c60*/  @!P5 IMAD.MOV R152, RZ, RZ, -R152 ;  /* 0x000000ffff98d224 */ /* 0x000fe200078e0a98 */
[----:B------:R-:W-:Y:S01]  /*3c70*/  SHF.R.S32.HI R12, RZ, 0x1f, R0 ;  /* 0x0000001fff0c7819 */ /* 0x000fe20000011400 */
[----:B------:R-:W-:Y:S01]  /*3c80*/  IMAD R8, R8, UR4, RZ ;  /* 0x0000000408087c24 */ /* 0x000fe2000f8e02ff */
[C---:B------:R-:W-:Y:S01]  /*3c90*/  SEL R14, R93.reuse, R14, !P3 ;  /* 0x0000000e5d0e7207 */ /* 0x040fe20005800000 */
[----:B------:R-:W-:Y:S01]  /*3ca0*/  @!P1 IMAD.MOV R146, RZ, RZ, -R146 ;  /* 0x000000ffff929224 */ /* 0x000fe200078e0a92 */
[C---:B------:R-:W-:Y:S01]  /*3cb0*/  SEL R34, R93.reuse, R34, !P3 ;  /* 0x000000225d227207 */ /* 0x040fe20005800000 */
[----:B------:R-:W-:Y:S01]  /*3cc0*/  IMAD R17, R22, UR4, RZ ;  /* 0x0000000416117c24 */ /* 0x000fe2000f8e02ff */
[----:B------:R-:W-:Y:S01]  /*3cd0*/  IADD3 R0, P4, R0, UR8, RZ ;  /* 0x0000000800007c10 */ /* 0x000fe2000ff9e0ff */
[----:B------:R-:W-:Y:S01]  /*3ce0*/  @!P0 IMAD.MOV R148, RZ, RZ, -R148 ;  /* 0x000000ffff948224 */ /* 0x000fe200078e0a94 */
[----:B------:R-:W-:Y:S01]  /*3cf0*/  SHF.R.S32.HI R16, RZ, 0x1f, R10 ;  /* 0x0000001fff107819 */ /* 0x000fe2000001140a */
[----:B------:R-:W-:Y:S01]  /*3d00*/  IMAD R9, R14, UR4, RZ ;  /* 0x000000040e097c24 */ /* 0x000fe2000f8e02ff */
[----:B------:R-:W-:Y:S01]  /*3d10*/  IADD3 R7, P5, R10, UR8, RZ ;  /* 0x000000080a077c10 */ /* 0x000fe2000ffbe0ff */
[----:B------:R-:W-:Y:S01]  /*3d20*/  IMAD R34, R34, UR4, RZ ;  /* 0x0000000422227c24 */ /* 0x000fe2000f8e02ff */
[----:B------:R-:W-:Y:S01]  /*3d30*/  SEL R127, R93, R88, !P3 ;  /* 0x000000585d7f7207 */ /* 0x000fe20005800000 */
[----:B------:R-:W-:Y:S01]  /*3d40*/  @!P2 IMAD.MOV R150, RZ, RZ, -R150 ;  /* 0x000000ffff96a224 */ /* 0x000fe200078e0a96 */
[----:B------:R-:W-:-:S02]  /*3d50*/  SHF.R.S32.HI R22, RZ, 0x1f, R11 ;  /* 0x0000001fff167819 */ /* 0x000fc4000001140b */
[----:B------:R-:W-:Y:S01]  /*3d60*/  IADD3 R10, P1, R11, UR8, RZ ;  /* 0x000000080b0a7c10 */ /* 0x000fe2000ff3e0ff */
[----:B------:R-:W-:Y:S01]  /*3d70*/  IMAD R127, R127, UR4, RZ ;  /* 0x000000047f7f7c24 */ /* 0x000fe2000f8e02ff */
[----:B------:R-:W-:Y:S02]  /*3d80*/  SEL R129, R93, R90, !P3 ;  /* 0x0000005a5d817207 */ /* 0x000fe40005800000 */
[----:B------:R-:W-:Y:S02]  /*3d90*/  SHF.R.S32.HI R88, RZ, 0x1f, R13 ;  /* 0x0000001fff587819 */ /* 0x000fe4000001140d */
[----:B------:R-:W-:Y:S01]  /*3da0*/  IADD3 R11, P0, R13, UR8, RZ ;  /* 0x000000080d0b7c10 */ /* 0x000fe2000ff1e0ff */
[----:B------:R-:W-:Y:S01]  /*3db0*/  IMAD R129, R129, UR4, RZ ;  /* 0x0000000481817c24 */ /* 0x000fe2000f8e02ff */
[----:B------:R-:W-:Y:S02]  /*3dc0*/  IADD3.X R12, R12, UR9, RZ, P4, !PT ;  /* 0x000000090c0c7c10 */ /* 0x000fe4000a7fe4ff */
[----:B------:R-:W-:-:S02]  /*3dd0*/  SEL R48, R93, R48, !P3 ;  /* 0x000000305d307207 */ /* 0x000fc40005800000 */
[----:B------:R-:W-:Y:S02]  /*3de0*/  @!P6 LOP3.LUT R4, RZ, R92, RZ, 0x33, !PT ;  /* 0x0000005cff04e212 */ /* 0x000fe400078e33ff */
[----:B------:R-:W-:Y:S01]  /*3df0*/  SHF.R.S32.HI R90, RZ, 0x1f, R15 ;  /* 0x0000001fff5a7819 */ /* 0x000fe2000001140f */
[----:B------:R-:W-:Y:S01]  /*3e00*/  IMAD R48, R48, UR4, RZ ;  /* 0x0000000430307c24 */ /* 0x000fe2000f8e02ff */
[----:B------:R-:W-:Y:S01]  /*3e10*/  IADD3 R13, P4, R15, UR8, RZ ;  /* 0x000000080f0d7c10 */ /* 0x000fe2000ff9e0ff */
[----:B------:R-:W-:Y:S01]  /*3e20*/  IMAD R4, R4, UR5, RZ ;  /* 0x0000000504047c24 */ /* 0x000fe2000f8e02ff */
[C---:B------:R-:W-:Y:S01]  /*3e30*/  SEL R36, R93.reuse, R36, !P3 ;  /* 0x000000245d247207 */ /* 0x040fe20005800000 */
[----:B------:R-:W-:Y:S01]  /*3e40*/  ULDC UR5, c[0x0][0x23c] ;  /* 0x00008f0000057ab9 */ /* 0x000fe20000000800 */
[----:B------:R-:W-:Y:S01]  /*3e50*/  SHF.R.S32.HI R14, RZ, 0x1f, R8 ;  /* 0x0000001fff0e7819 */ /* 0x000fe20000011408 */
[----:B------:R-:W-:Y:S01]  /*3e60*/  USHF.L.U32 UR18, UR5, 0x6, URZ ;  /* 0x0000000605127899 */ /* 0x000fe2000800063f */
[----:B------:R-:W-:Y:S01]  /*3e70*/  IADD3 R6, P6, R8, UR8, RZ ;  /* 0x0000000808067c10 */ /* 0x000fe2000ffde0ff */
[----:B------:R-:W-:Y:S01]  /*3e80*/  IMAD R36, R36, UR4, RZ ;  /* 0x0000000424247c24 */ /* 0x000fe2000f8e02ff */
[C---:B------:R-:W-:Y:S01]  /*3e90*/  SEL R24, R93.reuse, R24, !P3 ;  /* 0x000000185d187207 */ /* 0x040fe20005800000 */
[----:B------:R-:W-:Y:S01]  /*3ea0*/  IMAD R2, R2, UR5, RZ ;  /* 0x0000000502027c24 */ /* 0x000fe2000f8e02ff */
[----:B------:R-:W-:-:S02]  /*3eb0*/  SEL R119, R93, R62, !P3 ;  /* 0x0000003e5d777207 */ /* 0x000fc40005800000 */
[----:B------:R-:W-:Y:S02]  /*3ec0*/  CS2R R62, SRZ ;  /* 0x00000000003e7805 */ /* 0x000fe4000001ff00 */
[----:B------:R-:W-:Y:S01]  /*3ed0*/  SEL R203, R93, R104, !P3 ;  /* 0x000000685dcb7207 */ /* 0x000fe20005800000 */
[----:B------:R-:W-:Y:S01]  /*3ee0*/  IMAD R19, R24, UR4, RZ ;  /* 0x0000000418137c24 */ /* 0x000fe2000f8e02ff */
[----:B------:R-:W-:Y:S01]  /*3ef0*/  IADD3.X R90, R90, UR9, RZ, P4, !PT ;  /* 0x000000095a5a7c10 */ /* 0x000fe2000a7fe4ff */
[----:B------:R-:W-:Y:S01]  /*3f00*/  IMAD R119, R119, UR4, RZ ;  /* 0x0000000477777c24 */ /* 0x000fe2000f8e02ff */
[----:B------:R-:W-:Y:S01]  /*3f10*/  IADD3.X R14, R14, UR9, RZ, P6, !PT ;  /* 0x000000090e0e7c10 */ /* 0x000fe2000b7fe4ff */
[----:B------:R-:W-:Y:S01]  /*3f20*/  IMAD R203, R203, UR4, RZ ;  /* 0x00000004cbcb7c24 */ /* 0x000fe2000f8e02ff */
[----:B------:R-:W-:Y:S01]  /*3f30*/  SHF.R.S32.HI R104, RZ, 0x1f, R34 ;  /* 0x0000001fff687819 */ /* 0x000fe20000011422 */
[----:B------:R-:W-:Y:S01]  /*3f40*/  UMOV UR5, URZ ;  /* 0x0000003f00057c82 */ /* 0x000fe20008000000 */
[----:B------:R-:W-:-:S02]  /*3f50*/  IADD3 R91, P4, R34, UR8, RZ ;  /* 0x00000008225b7c10 */ /* 0x000fc4000ff9e0ff */
[----:B------:R-:W-:Y:S02]  /*3f60*/  CS2R R34, SRZ ;  /* 0x0000000000227805 */ /* 0x000fe4000001ff00 */
[----:B------:R-:W-:Y:S02]  /*3f70*/  SEL R50, R93, R50, !P3 ;  /* 0x000000325d327207 */ /* 0x000fe40005800000 */
[----:B------:R-:W-:Y:S02]  /*3f80*/  SHF.R.S32.HI R92, RZ, 0x1f, R17 ;  /* 0x0000001fff5c7819 */ /* 0x000fe40000011411 */
[----:B------:R-:W-:Y:S01]  /*3f90*/  IADD3 R15, P6, R17, UR8, RZ ;  /* 0x00000008110f7c10 */ /* 0x000fe2000ffde0ff */
[----:B------:R-:W-:Y:S01]  /*3fa0*/  IMAD R50, R50, UR4, RZ ;  /* 0x0000000432327c24 */ /* 0x000fe2000f8e02ff */
[C---:B------:R-:W-:Y:S02]  /*3fb0*/  SEL R38, R93.reuse, R38, !P3 ;  /* 0x000000265d267207 */ /* 0x040fe40005800000 */
[----:B------:R-:W-:-:S02]  /*3fc0*/  SEL R26, R93, R26, !P3 ;  /* 0x0000001a5d1a7207 */ /* 0x000fc40005800000 */
[C---:B------:R-:W-:Y:S01]  /*3fd0*/  SEL R133, R93.reuse, R96, !P3 ;  /* 0x000000605d857207 */ /* 0x040fe20005800000 */
[----:B------:R-:W-:Y:S01]  /*3fe0*/  IMAD R38, R38, UR4, RZ ;  /* 0x0000000426267c24 */ /* 0x000fe2000f8e02ff */
[----:B------:R-:W-:Y:S01]  /*3ff0*/  SEL R233, R93, R118, !P3 ;  /* 0x000000765de97207 */ /* 0x000fe20005800000 */
[----:B------:R-:W-:Y:S01]  /*4000*/  IMAD R21, R26, UR4, RZ ;  /* 0x000000041a157c24 */ /* 0x000fe2000f8e02ff */
[----:B------:R-:W-:Y:S01]  /*4010*/  IADD3.X R104, R104, UR9, RZ, P4, !PT ;  /* 0x0000000968687c10 */ /* 0x000fe2000a7fe4ff */
[----:B------:R-:W-:Y:S01]  /*4020*/  IMAD R133, R133, UR4, RZ ;  /* 0x0000000485857c24 */ /* 0x000fe2000f8e02ff */
[----:B------:R-:W-:Y:S01]  /*4030*/  SEL R28, R93, R28, !P3 ;  /* 0x0000001c5d1c7207 */ /* 0x000fe20005800000 */
[----:B------:R-:W-:Y:S01]  /*4040*/  IMAD R233, R233, UR4, RZ ;  /* 0x00000004e9e97c24 */ /* 0x000fe2000f8e02ff */
[C---:B------:R-:W-:Y:S02]  /*4050*/  SEL R30, R93.reuse, R30, !P3 ;  /* 0x0000001e5d1e7207 */ /* 0x040fe40005800000 */
[C---:B------:R-:W-:Y:S01]  /*4060*/  SEL R32, R93.reuse, R32, !P3 ;  /* 0x000000205d207207 */ /* 0x040fe20005800000 */
[----:B------:R-:W-:Y:S01]  /*4070*/  IMAD R23, R28, UR4, RZ ;  /* 0x000000041c177c24 */ /* 0x000fe2000f8e02ff */
        /* <DEDUP_REMOVED lines=12> */
[----:B------:R-:W-:Y:S01]  /*4140*/  SEL R113, R93, R56, !P3 ;  /* 0x000000385d717207 */ /* 0x000fe20005800000 */
        /* <DEDUP_REMOVED lines=65> */
[----:B------:R-:W-:Y:S01]  /*4560*/  IADD3.X R92, R92, UR9, RZ, P6, !PT ;  /* 0x000000095c5c7c10 */ /* 0x000fe2000b7fe4ff */
[----:B------:R-:W-:Y:S01]  /*4570*/  IMAD R24, R150, UR4, RZ ;  /* 0x0000000496187c24 */ /* 0x000fe2000f8e02ff */
[----:B------:R-:W-:Y:S01]  /*4580*/  SHF.R.S32.HI R118, RZ, 0x1f, R48 ;  /* 0x0000001fff767819 */ /* 0x000fe20000011430 */
[----:B------:R-:W-:Y:S01]  /*4590*/  IMAD R5, R5, UR4, RZ ;  /* 0x0000000405057c24 */ /* 0x000fe2000f8e02ff */
[----:B------:R-:W-:Y:S01]  /*45a0*/  IADD3 R105, P4, R48, UR8, RZ ;  /* 0x0000000830697c10 */ /* 0x000fe2000ff9e0ff */
[----:B------:R-:W-:Y:S01]  /*45b0*/  UIADD3 UR4, UR12, 0x4000, URZ ;  /* 0x000040000c047890 */ /* 0x000fe2000fffe03f */
[----:B------:R-:W-:-:S02]  /*45c0*/  IADD3.X R16, R16, UR9, RZ, P5, !PT ;  /* 0x0000000910107c10 */ /* 0x000fc4000affe4ff */
[----:B------:R-:W-:Y:S02]  /*45d0*/  CS2R R48, SRZ ;  /* 0x0000000000307805 */ /* 0x000fe4000001ff00 */
[----:B------:R-:W-:Y:S01]  /*45e0*/  SHF.R.S32.HI R106, RZ, 0x1f, R36 ;  /* 0x0000001fff6a7819 */ /* 0x000fe20000011424 */
[----:B------:R-:W-:Y:S01]  /*45f0*/  USHF.R.U32.HI UR4, URZ, 0x4, UR4 ;  /* 0x000000043f047899 */ /* 0x000fe20008011604 */
[----:B------:R-:W-:Y:S02]  /*4600*/  IADD3 R93, P6, R36, UR8, RZ ;  /* 0x00000008245d7c10 */ /* 0x000fe4000ffde0ff */
[----:B------:R-:W-:Y:S02]  /*4610*/  CS2R R36, SRZ ;  /* 0x0000000000247805 */ /* 0x000fe4000001ff00 */
[----:B------:R-:W-:Y:S01]  /*4620*/  SHF.R.S32.HI R94, RZ, 0x1f, R19 ;  /* 0x0000001fff5e7819 */ /* 0x000fe20000011413 */
[----:B------:R-:W-:Y:S01]  /*4630*/  USGXT.U32 UR4, UR4, 0xe ;  /* 0x0000000e0404789a */ /* 0x000fe20008000000 */
[----:B------:R-:W-:-:S02]  /*4640*/  IADD3 R17, P5, R19, UR8, RZ ;  /* 0x0000000813117c10 */ /* 0x000fc4000ffbe0ff */
[----:B------:R-:W-:Y:S02]  /*4650*/  CS2R R52, SRZ ;  /* 0x0000000000347805 */ /* 0x000fe4000001ff00 */
[----:B------:R-:W-:Y:S02]  /*4660*/  SHF.R.S32.HI R18, RZ, 0x1f, R3 ;  /* 0x0000001fff127819 */ /* 0x000fe40000011403 */
[----:B------:R-:W-:Y:S02]  /*4670*/  CS2R R54, SRZ ;  /* 0x0000000000367805 */ /* 0x000fe4000001ff00 */
[----:B------:R-:W-:Y:S02]  /*4680*/  IADD3 R8, P3, R3, UR8, RZ ;  /* 0x0000000803087c10 */ /* 0x000fe4000ff7e0ff */
[----:B------:R-:W-:Y:S02]  /*4690*/  CS2R R56, SRZ ;  /* 0x0000000000387805 */ /* 0x000fe4000001ff00 */
[----:B------:R-:W-:-:S02]  /*46a0*/  SHF.R.S32.HI R132, RZ, 0x1f, R119 ;  /* 0x0000001fff847819 */ /* 0x000fc40000011477 */
[----:B------:R-:W-:Y:S02]  /*46b0*/  CS2R R58, SRZ ;  /* 0x00000000003a7805 */ /* 0x000fe4000001ff00 */
[----:B------:R-:W-:Y:S02]  /*46c0*/  IADD3.X R118, R118, UR9, RZ, P4, !PT ;  /* 0x0000000976767c10 */ /* 0x000fe4000a7fe4ff */
[----:B------:R-:W-:Y:S02]  /*46d0*/  CS2R R60, SRZ ;  /* 0x00000000003c7805 */ /* 0x000fe4000001ff00 */
[----:B------:R-:W-:Y:S02]  /*46e0*/  IADD3.X R106, R106, UR9, RZ, P6, !PT ;  /* 0x000000096a6a7c10 */ /* 0x000fe4000b7fe4ff */
[----:B------:R-:W-:Y:S02]  /*46f0*/  CS2R R64, SRZ ;  /* 0x0000000000407805 */ /* 0x000fe4000001ff00 */
[----:B------:R-:W-:-:S02]  /*4700*/  IADD3 R119, P4, R119, UR8, RZ ;  /* 0x0000000877777c10 */ /* 0x000fc4000ff9e0ff */
[----:B------:R-:W-:Y:S02]  /*4710*/  CS2R R86, SRZ ;  /* 0x0000000000567805 */ /* 0x000fe4000001ff00 */
[----:B------:R-:W-:Y:S02]  /*4720*/  IADD3.X R94, R94, UR9, RZ, P5, !PT ;  /* 0x000000095e5e7c10 */ /* 0x000fe4000affe4ff */
[----:B------:R-:W-:Y:S02]  /*4730*/  SHF.R.S32.HI R120, RZ, 0x1f, R50 ;  /* 0x0000001fff787819 */ /* 0x000fe40000011432 */
[----:B------:R-:W-:Y:S02]  /*4740*/  IADD3 R107, P6, R50, UR8, RZ ;  /* 0x00000008326b7c10 */ /* 0x000fe4000ffde0ff */
[----:B------:R-:W-:Y:S02]  /*4750*/  CS2R R50, SRZ ;  /* 0x0000000000327805 */ /* 0x000fe4000001ff00 */
[----:B------:R-:W-:-:S02]  /*4760*/  IADD3.X R18, R18, UR9, RZ, P3, !PT ;  /* 0x0000000912127c10 */ /* 0x000fc40009ffe4ff */
[----:B------:R-:W-:Y:S02]  /*4770*/  SHF.R.S32.HI R108, RZ, 0x1f, R38 ;  /* 0x0000001fff6c7819 */ /* 0x000fe40000011426 */
[----:B------:R-:W-:Y:S02]  /*4780*/  IADD3 R3, P5, R38, UR8, RZ ;  /* 0x0000000826037c10 */ /* 0x000fe4000ffbe0ff */
[----:B------:R-:W-:Y:S02]  /*4790*/  CS2R R38, SRZ ;  /* 0x0000000000267805 */ /* 0x000fe4000001ff00 */
[----:B------:R-:W-:Y:S02]  /*47a0*/  SHF.R.S32.HI R20, RZ, 0x1f, R9 ;  /* 0x0000001fff147819 */ /* 0x000fe40000011409 */
[----:B------:R-:W-:Y:S02]  /*47b0*/  SHF.R.S32.HI R96, RZ, 0x1f, R21 ;  /* 0x0000001fff607819 */ /* 0x000fe40000011415 */
[----:B------:R-:W-:-:S02]  /*47c0*/  IADD3 R19, P3, R21, UR8, RZ ;  /* 0x0000000815137c10 */ /* 0x000fc4000ff7e0ff */
[----:B------:R-:W-:Y:S02]  /*47d0*/  IADD3 R9, P2, R9, UR8, RZ ;  /* 0x0000000809097c10 */ /* 0x000fe4000ff5e0ff */
[----:B------:R-:W-:Y:S02]  /*47e0*/  SHF.R.S32.HI R142, RZ, 0x1f, R133 ;  /* 0x0000001fff8e7819 */ /* 0x000fe40000011485 */
[----:B------:R-:W-:Y:S02]  /*47f0*/  IADD3.X R132, R132, UR9, RZ, P4, !PT ;  /* 0x0000000984847c10 */ /* 0x000fe4000a7fe4ff */
[----:B------:R-:W-:Y:S02]  /*4800*/  SHF.R.S32.HI R134, RZ, 0x1f, R121 ;  /* 0x0000001fff867819 */ /* 0x000fe40000011479 */
[----:B------:R-:W-:Y:S02]  /*4810*/  IADD3.X R120, R120, UR9, RZ, P6, !PT ;  /* 0x0000000978787c10 */ /* 0x000fe4000b7fe4ff */
[----:B------:R-:W-:-:S02]  /*4820*/  IADD3 R133, P4, R133, UR8, RZ ;  /* 0x0000000885857c10 */ /* 0x000fc4000ff9e0ff */
[----:B------:R-:W-:Y:S02]  /*4830*/  SHF.R.S32.HI R122, RZ, 0x1f, R109 ;  /* 0x0000001fff7a7819 */ /* 0x000fe4000001146d */
[----:B------:R-:W-:Y:S02]  /*4840*/  IADD3.X R108, R108, UR9, RZ, P5, !PT ;  /* 0x000000096c6c7c10 */ /* 0x000fe4000affe4ff */
[----:B------:R-:W-:Y:S02]  /*4850*/  IADD3 R121, P6, R121, UR8, RZ ;  /* 0x0000000879797c10 */ /* 0x000fe4000ffde0ff */
[----:B------:R-:W-:Y:S02]  /*4860*/  IADD3.X R96, R96, UR9, RZ, P3, !PT ;  /* 0x0000000960607c10 */ /* 0x000fe40009ffe4ff */
[----:B------:R-:W-:Y:S02]  /*4870*/  IADD3 R109, P5, R109, UR8, RZ ;  /* 0x000000086d6d7c10 */ /* 0x000fe4000ffbe0ff */
[----:B------:R-:W-:-:S02]  /*4880*/  IADD3.X R20, R20, UR9, RZ, P2, !PT ;  /* 0x0000000914147c10 */ /* 0x000fc400097fe4ff */
[----:B------:R-:W-:Y:S02]  /*4890*/  SHF.R.S32.HI R110, RZ, 0x1f, R40 ;  /* 0x0000001fff6e7819 */ /* 0x000fe40000011428 */
[----:B------:R-:W-:Y:S02]  /*48a0*/  IADD3 R97, P3, R40, UR8, RZ ;  /* 0x0000000828617c10 */ /* 0x000fe4000ff7e0ff */
[----:B------:R-:W-:Y:S02]  /*48b0*/  CS2R R40, SRZ ;  /* 0x0000000000287805 */ /* 0x000fe4000001ff00 */
[----:B------:R-:W-:Y:S02]  /*48c0*/  SHF.R.S32.HI R98, RZ, 0x1f, R23 ;  /* 0x0000001fff627819 */ /* 0x000fe40000011417 */
[----:B------:R-:W-:Y:S02]  /*48d0*/  IADD3 R21, P2, R23, UR8, RZ ;  /* 0x0000000817157c10 */ /* 0x000fe4000ff5e0ff */
[----:B------:R-:W-:-:S02]  /*48e0*/  SHF.R.S32.HI R215, RZ, 0x1f, R217 ;  /* 0x0000001fffd77819 */ /* 0x000fc400000114d9 */
[----:B------:R-:W-:Y:S02]  /*48f0*/  IADD3.X R142, R142, UR9, RZ, P4, !PT ;  /* 0x000000098e8e7c10 */ /* 0x000fe4000a7fe4ff */
[----:B------:R-:W-:Y:S02]  /*4900*/  SHF.R.S32.HI R143, RZ, 0x1f, R135 ;  /* 0x0000001fff8f7819 */ /* 0x000fe40000011487 */
[----:B------:R-:W-:Y:S02]  /*4910*/  IADD3.X R134, R134, UR9, RZ, P6, !PT ;  /* 0x0000000986867c10 */ /* 0x000fe4000b7fe4ff */
[----:B------:R-:W-:Y:S02]  /*4920*/  IADD3 R217, P4, R217, UR8, RZ ;  /* 0x00000008d9d97c10 */ /* 0x000fe4000ff9e0ff */
[----:B------:R-:W-:Y:S02]  /*4930*/  SHF.R.S32.HI R136, RZ, 0x1f, R123 ;  /* 0x0000001fff887819 */ /* 0x000fe4000001147b */
[----:B------:R-:W-:-:S02]  /*4940*/  IADD3.X R122, R122, UR9, RZ, P5, !PT ;  /* 0x000000097a7a7c10 */ /* 0x000fc4000affe4ff */
[----:B------:R-:W-:Y:S02]  /*4950*/  IADD3 R135, P6, R135, UR8, RZ ;  /* 0x0000000887877c10 */ /* 0x000fe4000ffde0ff */
[----:B------:R-:W-:Y:S02]  /*4960*/  SHF.R.S32.HI R124, RZ, 0x1f, R111 ;  /* 0x0000001fff7c7819 */ /* 0x000fe4000001146f */
[----:B------:R-:W-:Y:S02]  /*4970*/  IADD3.X R110, R110, UR9, RZ, P3, !PT ;  /* 0x000000096e6e7c10 */ /* 0x000fe40009ffe4ff */
[----:B------:R-:W-:Y:S02]  /*4980*/  IADD3 R123, P5, R123, UR8, RZ ;  /* 0x000000087b7b7c10 */ /* 0x000fe4000ffbe0ff */
[----:B------:R-:W-:Y:S02]  /*4990*/  IADD3.X R98, R98, UR9, RZ, P2, !PT ;  /* 0x0000000962627c10 */ /* 0x000fe400097fe4ff */
[----:B------:R-:W-:-:S02]  /*49a0*/  IADD3 R111, P3, R111, UR8, RZ ;  /* 0x000000086f6f7c10 */ /* 0x000fc4000ff7e0ff */
[----:B------:R-:W-:Y:S02]  /*49b0*/  IADD3.X R22, R22, UR9, RZ, P1, !PT ;  /* 0x0000000916167c10 */ /* 0x000fe40008ffe4ff */
[----:B------:R-:W-:Y:S02]  /*49c0*/  SHF.R.S32.HI R112, RZ, 0x1f, R42 ;  /* 0x0000001fff707819 */ /* 0x000fe4000001142a */
[----:B------:R-:W-:Y:S02]  /*49d0*/  IADD3 R99, P2, R42, UR8, RZ ;  /* 0x000000082a637c10 */ /* 0x000fe4000ff5e0ff */
[----:B------:R-:W-:Y:S02]  /*49e0*/  CS2R R42, SRZ ;  /* 0x00000000002a7805 */ /* 0x000fe4000001ff00 */
[----:B------:R-:W-:Y:S02]  /*49f0*/  SHF.R.S32.HI R239, RZ, 0x1f, R240 ;  /* 0x0000001fffef7819 */ /* 0x000fe400000114f0 */
[----:B------:R-:W-:-:S02]  /*4a00*/  IADD3.X R215, R215, UR9, RZ, P4, !PT ;  /* 0x00000009d7d77c10 */ /* 0x000fc4000a7fe4ff */
[----:B------:R-:W-:Y:S02]  /*4a10*/  SHF.R.S32.HI R100, RZ, 0x1f, R31 ;  /* 0x0000001fff647819 */ /* 0x000fe4000001141f */
[----:B------:R-:W-:Y:S02]  /*4a20*/  IADD3 R23, P1, R31, UR8, RZ ;  /* 0x000000081f177c10 */ /* 0x000fe4000ff3e0ff */
[----:B------:R-:W-:Y:S02]  /*4a30*/  SHF.R.S32.HI R219, RZ, 0x1f, R221 ;  /* 0x0000001fffdb7819 */ /* 0x000fe400000114dd */
[----:B------:R-:W-:Y:S02]  /*4a40*/  IADD3.X R143, R143, UR9, RZ, P6, !PT ;  /* 0x000000098f8f7c10 */ /* 0x000fe4000b7fe4ff */
[----:B------:R-:W-:Y:S02]  /*4a50*/  IADD3 R240, P4, R240, UR8, RZ ;  /* 0x00000008f0f07c10 */ /* 0x000fe4000ff9e0ff */
[----:B------:R-:W-:-:S02]  /*4a60*/  SHF.R.S32.HI R144, RZ, 0x1f, R137 ;  /* 0x0000001fff907819 */ /* 0x000fc40000011489 */
[----:B------:R-:W-:Y:S02]  /*4a70*/  IADD3.X R136, R136, UR9, RZ, P5, !PT ;  /* 0x0000000988887c10 */ /* 0x000fe4000affe4ff */
[----:B------:R-:W-:Y:S02]  /*4a80*/  IADD3 R221, P6, R221, UR8, RZ ;  /* 0x00000008dddd7c10 */ /* 0x000fe4000ffde0ff */
[----:B------:R-:W-:Y:S02]  /*4a90*/  SHF.R.S32.HI R138, RZ, 0x1f, R125 ;  /* 0x0000001fff8a7819 */ /* 0x000fe4000001147d */
[----:B------:R-:W-:Y:S02]  /*4aa0*/  IADD3.X R124, R124, UR9, RZ, P3, !PT ;  /* 0x000000097c7c7c10 */ /* 0x000fe40009ffe4ff */
[----:B------:R-:W-:Y:S02]  /*4ab0*/  IADD3 R137, P5, R137, UR8, RZ ;  /* 0x0000000889897c10 */ /* 0x000fe4000ffbe0ff */
[----:B------:R-:W-:-:S02]  /*4ac0*/  SHF.R.S32.HI R126, RZ, 0x1f, R113 ;  /* 0x0000001fff7e7819 */ /* 0x000fc40000011471 */
[----:B------:R-:W-:Y:S02]  /*4ad0*/  IADD3.X R112, R112, UR9, RZ, P2, !PT ;  /* 0x0000000970707c10 */ /* 0x000fe400097fe4ff */
[----:B------:R-:W-:Y:S02]  /*4ae0*/  IADD3 R125, P3, R125, UR8, RZ ;  /* 0x000000087d7d7c10 */ /* 0x000fe4000ff7e0ff */
[----:B------:R-:W-:Y:S02]  /*4af0*/  IADD3.X R100, R100, UR9, RZ, P1, !PT ;  /* 0x0000000964647c10 */ /* 0x000fe40008ffe4ff */
[----:B------:R-:W-:Y:S02]  /*4b00*/  IADD3 R113, P2, R113, UR8, RZ ;  /* 0x0000000871717c10 */ /* 0x000fe4000ff5e0ff */
[----:B------:R-:W-:Y:S02]  /*4b10*/  IADD3.X R239, R239, UR9, RZ, P4, !PT ;  /* 0x00000009efef7c10 */ /* 0x000fe4000a7fe4ff */
[----:B------:R-:W-:-:S02]  /*4b20*/  IADD3.X R88, R88, UR9, RZ, P0, !PT ;  /* 0x0000000958587c10 */ /* 0x000fc400087fe4ff */
[----:B------:R-:W-:Y:S02]  /*4b30*/  SHF.R.S32.HI R114, RZ, 0x1f, R44 ;  /* 0x0000001fff727819 */ /* 0x000fe4000001142c */
[----:B------:R-:W-:Y:S02]  /*4b40*/  IADD3 R101, P1, R44, UR8, RZ ;  /* 0x000000082c657c10 */ /* 0x000fe4000ff3e0ff */
[----:B------:R-:W-:Y:S02]  /*4b50*/  CS2R R44, SRZ ;  /* 0x00000000002c7805 */ /* 0x000fe4000001ff00 */
[----:B------:R-:W-:Y:S02]  /*4b60*/  SHF.R.S32.HI R241, RZ, 0x1f, R242 ;  /* 0x0000001ffff17819 */ /* 0x000fe400000114f2 */
[----:B------:R-:W-:Y:S02]  /*4b70*/  IADD3.X R219, R219, UR9, RZ, P6, !PT ;  /* 0x00000009dbdb7c10 */ /* 0x000fe4000b7fe4ff */
[----:B------:R-:W-:-:S02]  /*4b80*/  IADD3 R146, P4, R30, UR8, RZ ;  /* 0x000000081e927c10 */ /* 0x000fc4000ff9e0ff */
[----:B------:R-:W-:Y:S02]  /*4b90*/  SHF.R.S32.HI R102, RZ, 0x1f, R32 ;  /* 0x0000001fff667819 */ /* 0x000fe40000011420 */
[----:B------:R-:W-:Y:S01]  /*4ba0*/  IADD3 R89, P0, R32, UR8, RZ ;  /* 0x0000000820597c10 */ /* 0x000fe2000ff1e0ff */
[----:B------:R0:W-:Y:S01]  /*4bb0*/  STL [R1+0x4], R146 ;  /* 0x0000049201007387 */ /* 0x0001e20000100800 */
[----:B------:R-:W-:Y:S02]  /*4bc0*/  SHF.R.S32.HI R223, RZ, 0x1f, R225 ;  /* 0x0000001fffdf7819 */ /* 0x000fe400000114e1 */
[----:B------:R-:W-:Y:S02]  /*4bd0*/  CS2R R32, SRZ ;  /* 0x0000000000207805 */ /* 0x000fe4000001ff00 */
[----:B------:R-:W-:Y:S02]  /*4be0*/  IADD3.X R144, R144, UR9, RZ, P5, !PT ;  /* 0x0000000990907c10 */ /* 0x000fe4000affe4ff */
[----:B------:R-:W-:-:S02]  /*4bf0*/  IADD3 R242, P6, R242, UR8, RZ ;  /* 0x00000008f2f27c10 */ /* 0x000fc4000ffde0ff */
[----:B------:R-:W-:Y:S02]  /*4c00*/  SHF.R.S32.HI R183, RZ, 0x1f, R191 ;  /* 0x0000001fffb77819 */ /* 0x000fe400000114bf */
[----:B------:R-:W-:Y:S02]  /*4c10*/  IADD3.X R138, R138, UR9, RZ, P3, !PT ;  /* 0x000000098a8a7c10 */ /* 0x000fe40009ffe4ff */
[----:B------:R-:W-:Y:S02]  /*4c20*/  IADD3 R225, P5, R225, UR8, RZ ;  /* 0x00000008e1e17c10 */ /* 0x000fe4000ffbe0ff */
        /* <DEDUP_REMOVED lines=13> */
[----:B------:R-:W-:Y:S02]  /*4d00*/  IADD3.X R223, R223, UR9, RZ, P5, !PT ;  /* 0x00000009dfdf7c10 */ /* 0x000fe4000affe4ff */
[----:B0-----:R-:W-:-:S02]  /*4d10*/  IADD3 R146, P6, R29, UR8, RZ ;  /* 0x000000081d927c10 */ /* 0x001fc4000ffde0ff */
[----:B------:R-:W-:Y:S02]  /*4d20*/  SHF.R.S32.HI R227, RZ, 0x1f, R231 ;  /* 0x0000001fffe37819 */ /* 0x000fe400000114e7 */
[----:B------:R-:W-:Y:S01]  /*4d30*/  IADD3.X R183, R183, UR9, RZ, P3, !PT ;  /* 0x00000009b7b77c10 */ /* 0x000fe20009ffe4ff */
[----:B------:R0:W-:Y:S01]  /*4d40*/  STL [R1+0xc], R146 ;  /* 0x00000c9201007387 */ /* 0x0001e20000100800 */
[----:B------:R-:W-:Y:S02]  /*4d50*/  IADD3 R244, P5, R244, UR8, RZ ;  /* 0x00000008f4f47c10 */ /* 0x000fe4000ffbe0ff */
[----:B------:R-:W-:Y:S02]  /*4d60*/  SHF.R.S32.HI R201, RZ, 0x1f, R203 ;  /* 0x0000001fffc97819 */ /* 0x000fe400000114cb */
        /* <DEDUP_REMOVED lines=8> */
[----:B------:R-:W-:Y:S02]  /*4df0*/  IADD3 R117, P0, R117, UR8, RZ ;  /* 0x0000000875757c10 */ /* 0x000fe4000ff1e0ff */
[----:B------:R-:W-:Y:S02]  /*4e00*/  IADD3.X R243, R243, UR9, RZ, P5, !PT ;  /* 0x00000009f3f37c10 */ /* 0x000fe4000affe4ff */
[----:B------:R-:W-:Y:S02]  /*4e10*/  SHF.R.S32.HI R245, RZ, 0x1f, R246 ;  /* 0x0000001ffff57819 */ /* 0x000fe400000114f6 */
[----:B------:R-:W-:Y:S02]  /*4e20*/  IADD3.X R227, R227, UR9, RZ, P3, !PT ;  /* 0x00000009e3e37c10 */ /* 0x000fe40009ffe4ff */
[----:B0-----:R-:W-:Y:S02]  /*4e30*/  IADD3 R146, P5, R28, UR8, RZ ;  /* 0x000000081c927c10 */ /* 0x001fe4000ffbe0ff */
[----:B------:R-:W-:-:S02]  /*4e40*/  SHF.R.S32.HI R232, RZ, 0x1f, R233 ;  /* 0x0000001fffe87819 */ /* 0x000fc400000114e9 */
[----:B------:R-:W-:Y:S01]  /*4e50*/  IADD3.X R201, R201, UR9, RZ, P2, !PT ;  /* 0x00000009c9c97c10 */ /* 0x000fe200097fe4ff */
[----:B------:R0:W-:Y:S01]  /*4e60*/  STL [R1+0x14], R146 ;  /* 0x0000149201007387 */ /* 0x0001e20000100800 */
[----:B------:R-:W-:Y:S02]  /*4e70*/  IADD3 R246, P3, R246, UR8, RZ ;  /* 0x00000008f6f67c10 */ /* 0x000fe4000ff7e0ff */
[----:B------:R-:W-:Y:S02]  /*4e80*/  SHF.R.S32.HI R207, RZ, 0x1f, R209 ;  /* 0x0000001fffcf7819 */ /* 0x000fe400000114d1 */
[----:B------:R-:W-:Y:S02]  /*4e90*/  IADD3.X R140, R140, UR9, RZ, P1, !PT ;  /* 0x000000098c8c7c10 */ /* 0x000fe40008ffe4ff */
[----:B------:R-:W-:Y:S02]  /*4ea0*/  IADD3 R233, P2, R233, UR8, RZ ;  /* 0x00000008e9e97c10 */ /* 0x000fe4000ff5e0ff */
[----:B------:R-:W-:-:S02]  /*4eb0*/  SHF.R.S32.HI R141, RZ, 0x1f, R131 ;  /* 0x0000001fff8d7819 */ /* 0x000fc40000011483 */
[----:B------:R-:W-:Y:S02]  /*4ec0*/  IADD3.X R130, R130, UR9, RZ, P0, !PT ;  /* 0x0000000982827c10 */ /* 0x000fe400087fe4ff */
[----:B------:R-:W-:Y:S02]  /*4ed0*/  IADD3 R209, P1, R209, UR8, RZ ;  /* 0x00000008d1d17c10 */ /* 0x000fe4000ff3e0ff */
[----:B------:R-:W-:Y:S02]  /*4ee0*/  IADD3 R131, P0, R131, UR8, RZ ;  /* 0x0000000883837c10 */ /* 0x000fe4000ff1e0ff */
[----:B------:R-:W-:Y:S02]  /*4ef0*/  IADD3.X R245, R245, UR9, RZ, P3, !PT ;  /* 0x00000009f5f57c10 */ /* 0x000fe40009ffe4ff */
[----:B------:R-:W-:Y:S02]  /*4f00*/  SHF.R.S32.HI R247, RZ, 0x1f, R248 ;  /* 0x0000001ffff77819 */ /* 0x000fe400000114f8 */
[----:B------:R-:W-:-:S02]  /*4f10*/  IADD3.X R232, R232, UR9, RZ, P2, !PT ;  /* 0x00000009e8e87c10 */ /* 0x000fc400097fe4ff */
[----:B0-----:R-:W-:Y:S02]  /*4f20*/  IADD3 R146, P3, R27, UR8, RZ ;  /* 0x000000081b927c10 */ /* 0x001fe4000ff7e0ff */
[----:B------:R-:W-:Y:S02]  /*4f30*/  SHF.R.S32.HI R234, RZ, 0x1f, R235 ;  /* 0x0000001fffea7819 */ /* 0x000fe400000114eb */
[----:B------:R-:W-:Y:S01]  /*4f40*/  IADD3.X R207, R207, UR9, RZ, P1, !PT ;  /* 0x00000009cfcf7c10 */ /* 0x000fe20008ffe4ff */
[----:B------:R0:W-:Y:S01]  /*4f50*/  STL [R1+0x1c], R146 ;  /* 0x00001c9201007387 */ /* 0x0001e20000100800 */
[----:B------:R-:W-:Y:S02]  /*4f60*/  IADD3 R248, P2, R248, UR8, RZ ;  /* 0x00000008f8f87c10 */ /* 0x000fe4000ff5e0ff */
[----:B------:R-:W-:Y:S02]  /*4f70*/  SHF.R.S32.HI R211, RZ, 0x1f, R213 ;  /* 0x0000001fffd37819 */ /* 0x000fe400000114d5 */
[----:B------:R-:W-:-:S02]  /*4f80*/  IADD3.X R141, R141, UR9, RZ, P0, !PT ;  /* 0x000000098d8d7c10 */ /* 0x000fc400087fe4ff */
[----:B------:R-:W-:Y:S02]  /*4f90*/  IADD3 R235, P1, R235, UR8, RZ ;  /* 0x00000008ebeb7c10 */ /* 0x000fe4000ff3e0ff */
[----:B------:R-:W-:Y:S02]  /*4fa0*/  IADD3 R213, P0, R213, UR8, RZ ;  /* 0x00000008d5d57c10 */ /* 0x000fe4000ff1e0ff */
[----:B------:R-:W-:Y:S02]  /*4fb0*/  IADD3.X R247, R247, UR9, RZ, P2, !PT ;  /* 0x00000009f7f77c10 */ /* 0x000fe400097fe4ff */
[----:B------:R-:W-:Y:S02]  /*4fc0*/  SHF.R.S32.HI R249, RZ, 0x1f, R250 ;  /* 0x0000001ffff97819 */ /* 0x000fe400000114fa */
[----:B------:R-:W-:Y:S02]  /*4fd0*/  IADD3.X R234, R234, UR9, RZ, P1, !PT ;  /* 0x00000009eaea7c10 */ /* 0x000fe40008ffe4ff */
[----:B0-----:R-:W-:-:S02]  /*4fe0*/  IADD3 R146, P2, R26, UR8, RZ ;  /* 0x000000081a927c10 */ /* 0x001fc4000ff5e0ff */
[----:B------:R-:W-:Y:S02]  /*4ff0*/  SHF.R.S32.HI R236, RZ, 0x1f, R238 ;  /* 0x0000001fffec7819 */ /* 0x000fe400000114ee */
[----:B------:R-:W-:Y:S01]  /*5000*/  IADD3.X R211, R211, UR9, RZ, P0, !PT ;  /* 0x00000009d3d37c10 */ /* 0x000fe200087fe4ff */
[----:B------:R0:W-:Y:S01]  /*5010*/  STL [R1+0x24], R146 ;  /* 0x0000249201007387 */ /* 0x0001e20000100800 */
[----:B------:R-:W-:Y:S02]  /*5020*/  IADD3 R250, P1, R250, UR8, RZ ;  /* 0x00000008fafa7c10 */ /* 0x000fe4000ff3e0ff */
[----:B------:R-:W-:Y:S02]  /*5030*/  IADD3 R238, P0, R238, UR8, RZ ;  /* 0x00000008eeee7c10 */ /* 0x000fe4000ff1e0ff */
[----:B------:R-:W-:Y:S02]  /*5040*/  IADD3.X R249, R249, UR9, RZ, P1, !PT ;  /* 0x00000009f9f97c10 */ /* 0x000fe40008ffe4ff */
[----:B------:R-:W-:-:S02]  /*5050*/  SHF.R.S32.HI R251, RZ, 0x1f, R252 ;  /* 0x0000001ffffb7819 */ /* 0x000fc400000114fc */
[----:B------:R-:W-:Y:S02]  /*5060*/  IADD3.X R236, R236, UR9, RZ, P0, !PT ;  /* 0x00000009ecec7c10 */ /* 0x000fe400087fe4ff */
[----:B0-----:R-:W-:Y:S02]  /*5070*/  IADD3 R146, P1, R25, UR8, RZ ;  /* 0x0000000819927c10 */ /* 0x001fe4000ff3e0ff */
[----:B------:R-:W-:Y:S02]  /*5080*/  IADD3 R252, P0, R252, UR8, RZ ;  /* 0x00000008fcfc7c10 */ /* 0x000fe4000ff1e0ff */
[----:B------:R-:W-:Y:S01]  /*5090*/  SHF.R.S32.HI R31, RZ, 0x1f, R30 ;  /* 0x0000001fff1f7819 */ /* 0x000fe2000001141e */
[----:B------:R0:W-:Y:S01]  /*50a0*/  STL [R1+0x2c], R146 ;  /* 0x00002c9201007387 */ /* 0x0001e20000100800 */
[----:B------:R-:W-:Y:S02]  /*50b0*/  IADD3.X R251, R251, UR9, RZ, P0, !PT ;  /* 0x00000009fbfb7c10 */ /* 0x000fe400087fe4ff */
[----:B------:R-:W-:-:S02]  /*50c0*/  SHF.R.S32.HI R30, RZ, 0x1f, R29 ;  /* 0x0000001fff1e7819 */ /* 0x000fc4000001141d */
[----:B------:R-:W-:Y:S02]  /*50d0*/  IADD3.X R148, R31, UR9, RZ, P4, !PT ;  /* 0x000000091f947c10 */ /* 0x000fe4000a7fe4ff */
[----:B------:R-:W-:Y:S02]  /*50e0*/  IADD3 R147, P4, R5, UR8, RZ ;  /* 0x0000000805937c10 */ /* 0x000fe4000ff9e0ff */
[----:B------:R-:W-:Y:S02]  /*50f0*/  SHF.R.S32.HI R29, RZ, 0x1f, R28 ;  /* 0x0000001fff1d7819 */ /* 0x000fe4000001141c */
[----:B0-----:R-:W-:Y:S01]  /*5100*/  IADD3 R146, P0, R24, UR8, RZ ;  /* 0x0000000818927c10 */ /* 0x001fe2000ff1e0ff */
[----:B------:R-:W-:Y:S01]  /*5110*/  UMOV UR8, 0xfffffffe ;  /* 0xfffffffe00087882 */ /* 0x000fe20000000000 */
[----:B------:R-:W-:Y:S02]  /*5120*/  SHF.R.S32.HI R28, RZ, 0x1f, R27 ;  /* 0x0000001fff1c7819 */ /* 0x000fe4000001141b */
[----:B------:R-:W-:Y:S01]  /*5130*/  SHF.R.S32.HI R27, RZ, 0x1f, R26 ;  /* 0x0000001fff1b7819 */ /* 0x000fe2000001141a */
[----:B------:R0:W-:Y:S01]  /*5140*/  STL [R1+0x34], R146 ;  /* 0x0000349201007387 */ /* 0x0001e20000100800 */
[----:B------:R-:W-:-:S02]  /*5150*/  SHF.R.S32.HI R26, RZ, 0x1f, R25 ;  /* 0x0000001fff1a7819 */ /* 0x000fc40000011419 */
[----:B------:R-:W-:Y:S01]  /*5160*/  SHF.R.S32.HI R25, RZ, 0x1f, R24 ;  /* 0x0000001fff197819 */ /* 0x000fe20000011418 */
[----:B------:R1:W-:Y:S01]  /*5170*/  STL [R1], R148 ;  /* 0x0000009401007387 */ /* 0x0003e20000100800 */
[----:B------:R-:W-:-:S03]  /*5180*/  SHF.R.S32.HI R24, RZ, 0x1f, R5 ;  /* 0x0000001fff187819 */ /* 0x000fc60000011405 */
[----:B------:R3:W-:Y:S01]  /*5190*/  STL [R1+0x3c], R147 ;  /* 0x00003c9301007387 */ /* 0x0007e20000100800 */
[----:B0-----:R-:W-:Y:S02]  /*51a0*/  IADD3.X R146, R30, UR9, RZ, P6, !PT ;  /* 0x000000091e927c10 */ /* 0x001fe4000b7fe4ff */
[----:B------:R-:W-:Y:S02]  /*51b0*/  CS2R R30, SRZ ;  /* 0x00000000001e7805 */ /* 0x000fe4000001ff00 */
[C---:B------:R-:W-:Y:S02]  /*51c0*/  IADD3 R5, P6, R4.reuse, UR6, RZ ;  /* 0x0000000604057c10 */ /* 0x040fe4000ffde0ff */
[----:B-1----:R-:W-:Y:S01]  /*51d0*/  IADD3.X R148, R29, UR9, RZ, P5, !PT ;  /* 0x000000091d947c10 */ /* 0x002fe2000affe4ff */
[----:B------:R0:W-:Y:S01]  /*51e0*/  STL [R1+0x8], R146 ;  /* 0x0000089201007387 */ /* 0x0001e20000100800 */
[----:B------:R-:W-:Y:S02]  /*51f0*/  LEA.HI.X.SX32 R4, R4, UR7, 0x1, P6 ;  /* 0x0000000704047c11 */ /* 0x000fe4000b0f0eff */
[----:B---3--:R-:W-:Y:S01]  /*5200*/  IADD3.X R147, R28, UR9, RZ, P3, !PT ;  /* 0x000000091c937c10 */ /* 0x008fe20009ffe4ff */
[----:B------:R1:W-:Y:S01]  /*5210*/  STL [R1+0x10], R148 ;  /* 0x0000109401007387 */ /* 0x0003e20000100800 */
[----:B------:R-:W-:-:S03]  /*5220*/  CS2R R28, SRZ ;  /* 0x00000000001c7805 */ /* 0x000fc6000001ff00 */
[----:B------:R3:W-:Y:S01]  /*5230*/  STL [R1+0x18], R147 ;  /* 0x0000189301007387 */ /* 0x0007e20000100800 */
[----:B0-----:R-:W-:Y:S02]  /*5240*/  IADD3.X R146, R27, UR9, RZ, P2, !PT ;  /* 0x000000091b927c10 */ /* 0x001fe400097fe4ff */
[----:B-1----:R-:W-:-:S03]  /*5250*/  IADD3.X R148, R26, UR9, RZ, P1, !PT ;  /* 0x000000091a947c10 */ /* 0x002fc60008ffe4ff */
[----:B------:R0:W-:Y:S01]  /*5260*/  STL [R1+0x20], R146 ;  /* 0x0000209201007387 */ /* 0x0001e20000100800 */
[----:B------:R-:W-:Y:S02]  /*5270*/  CS2R R26, SRZ ;  /* 0x00000000001a7805 */ /* 0x000fe4000001ff00 */
[----:B---3--:R-:W-:Y:S01]  /*5280*/  IADD3.X R147, R25, UR9, RZ, P0, !PT ;  /* 0x0000000919937c10 */ /* 0x008fe200087fe4ff */
[----:B------:R-:W-:Y:S04]  /*5290*/  STL [R1+0x28], R148 ;  /* 0x0000289401007387 */ /* 0x000fe80000100800 */
[----:B------:R2:W-:Y:S01]  /*52a0*/  STL [R1+0x30], R147 ;  /* 0x0000309301007387 */ /* 0x0005e20000100800 */
[----:B0-----:R-:W-:Y:S02]  /*52b0*/  IADD3.X R146, R24, UR9, RZ, P4, !PT ;  /* 0x0000000918927c10 */ /* 0x001fe4000a7fe4ff */
[----:B------:R-:W-:Y:S01]  /*52c0*/  CS2R R24, SRZ ;  /* 0x0000000000187805 */ /* 0x000fe2000001ff00 */
[----:B------:R-:W-:-:S02]  /*52d0*/  UMOV UR9, 0x7fffffdf ;  /* 0x7fffffdf00097882 */ /* 0x000fc40000000000 */
[----:B------:R-:W-:Y:S01]  /*52e0*/  UIADD3.64 UR8, UR4, -UR8, URZ ;  /* 0x8000000804087297 */ /* 0x000fe2000fffe03f */
[----:B------:R0:W-:Y:S01]  /*52f0*/  STL [R1+0x38], R146 ;  /* 0x0000389201007387 */ /* 0x0001e20000100800 */
[----:B--2---:R-:W-:-:S03]  /*5300*/  IMAD R147, R81, R79, RZ ;  /* 0x0000004f51937224 */ /* 0x004fc600078e02ff */
[----:B------:R1:W-:Y:S01]  /*5310*/  STL [R1+0x154], R145 ;  /* 0x0001549101007387 */ /* 0x0003e20000100800 */
[-C--:B------:R-:W-:Y:S02]  /*5320*/  IMAD R147, R72, R79.reuse, RZ ;  /* 0x0000004f48937224 */ /* 0x080fe400078e02ff */
[-C--:B------:R-:W-:Y:S02]  /*5330*/  IMAD R147, R69, R79.reuse, RZ ;  /* 0x0000004f45937224 */ /* 0x080fe400078e02ff */
[-C--:B------:R-:W-:Y:S01]  /*5340*/  IMAD R147, R73, R79.reuse, RZ ;  /* 0x0000004f49937224 */ /* 0x080fe200078e02ff */
[----:B------:R-:W-:Y:S01]  /*5350*/  CS2R R72, SRZ ;  /* 0x0000000000487805 */ /* 0x000fe2000001ff00 */
[-C--:B0-----:R-:W-:Y:S01]  /*5360*/  IMAD R146, R82, R79.reuse, RZ ;  /* 0x0000004f52927224 */ /* 0x081fe200078e02ff */
[----:B------:R-:W-:Y:S01]  /*5370*/  CS2R R82, SRZ ;  /* 0x0000000000527805 */ /* 0x000fe2000001ff00 */
[-C--:B------:R-:W-:Y:S02]  /*5380*/  IMAD R146, R71, R79.reuse, RZ ;  /* 0x0000004f47927224 */ /* 0x080fe400078e02ff */
[-C--:B-1----:R-:W-:Y:S01]  /*5390*/  IMAD R145, R80, R79.reuse, RZ ;  /* 0x0000004f50917224 */ /* 0x082fe200078e02ff */
[----:B------:R-:W-:Y:S01]  /*53a0*/  CS2R R80, SRZ ;  /* 0x0000000000507805 */ /* 0x000fe2000001ff00 */
[-C--:B------:R-:W-:Y:S01]  /*53b0*/  IMAD R145, R84, R79.reuse, RZ ;  /* 0x0000004f54917224 */ /* 0x080fe200078e02ff */
[----:B------:R0:W-:Y:S01]  /*53c0*/  STL [R1+0x50], R146 ;  /* 0x0000509201007387 */ /* 0x0001e20000100800 */
[-C--:B------:R-:W-:Y:S01]  /*53d0*/  IMAD R145, R70, R79.reuse, RZ ;  /* 0x0000004f46917224 */ /* 0x080fe200078e02ff */
[----:B------:R-:W-:Y:S01]  /*53e0*/  CS2R R70, SRZ ;  /* 0x0000000000467805 */ /* 0x000fe2000001ff00 */
[----:B------:R-:W-:Y:S01]  /*53f0*/  IMAD R147, R76, R79, RZ ;  /* 0x0000004f4c937224 */ /* 0x000fe200078e02ff */
[----:B------:R-:W-:-:S02]  /*5400*/  CS2R R84, SRZ ;  /* 0x0000000000547805 */ /* 0x000fc4000001ff00 */
[----:B------:R1:W-:Y:S01]  /*5410*/  STL [R1+0x4c], R145 ;  /* 0x00004c9101007387 */ /* 0x0003e20000100800 */
[----:B0-----:R-:W-:Y:S01]  /*5420*/  IMAD R146, R68, R79, RZ ;  /* 0x0000004f44927224 */ /* 0x001fe200078e02ff */
[----:B------:R-:W-:-:S04]  /*5430*/  CS2R R68, SRZ ;  /* 0x0000000000447805 */ /* 0x000fc8000001ff00 */
[----:B------:R0:W-:Y:S01]  /*5440*/  STL [R1+0x48], R146 ;  /* 0x0000489201007387 */ /* 0x0001e20000100800 */
[-C--:B-1----:R-:W-:Y:S01]  /*5450*/  IMAD R145, R67, R79.reuse, RZ ;  /* 0x0000004f43917224 */ /* 0x082fe200078e02ff */
[----:B------:R-:W-:Y:S01]  /*5460*/  CS2R R66, SRZ ;  /* 0x0000000000427805 */ /* 0x000fe2000001ff00 */
[-C--:B------:R-:W-:Y:S02]  /*5470*/  IMAD R145, R75, R79.reuse, RZ ;  /* 0x0000004f4b917224 */ /* 0x080fe400078e02ff */
[-C--:B------:R-:W-:Y:S02]  /*5480*/  IMAD R145, R78, R79.reuse, RZ ;  /* 0x0000004f4e917224 */ /* 0x080fe400078e02ff */
[-C--:B0-----:R-:W-:Y:S01]  /*5490*/  IMAD R146, R74, R79.reuse, RZ ;  /* 0x0000004f4a927224 */ /* 0x081fe200078e02ff */
[----:B------:R-:W-:Y:S01]  /*54a0*/  CS2R R74, SRZ ;  /* 0x00000000004a7805 */ /* 0x000fe2000001ff00 */
[----:B------:R-:W-:Y:S01]  /*54b0*/  IMAD R146, R77, R79, RZ ;  /* 0x0000004f4d927224 */ /* 0x000fe200078e02ff */
[----:B------:R-:W-:-:S02]  /*54c0*/  CS2R R76, SRZ ;  /* 0x00000000004c7805 */ /* 0x000fc4000001ff00 */
[----:B------:R-:W-:-:S07]  /*54d0*/  CS2R R78, SRZ ;  /* 0x00000000004e7805 */ /* 0x000fce000001ff00 */
.L_x_2:
[----:B------:R-:W0:Y:S01]  /*54e0*/  S2R R145, SR_TID.X ;  /* 0x0000000000917919 */ /* 0x000e220000002100 */
[----:B------:R-:W1:Y:S01]  /*54f0*/  LDC R154, c[0x0][0x238] ;  /* 0x00008e00ff9a7b82 */ /* 0x000e620000000800 */
[----:B------:R-:W-:Y:S01]  /*5500*/  PRMT R153, RZ, 0x7610, R153 ;  /* 0x00007610ff997816 */ /* 0x000fe20000000099 */
[----:B------:R-:W2:Y:S01]  /*5510*/  S2R R158, SR_TID.X ;  /* 0x00000000009e7919 */ /* 0x000ea20000002100 */
[----:B------:R-:W3:Y:S05]  /*5520*/  S2R R156, SR_TID.X ;  /* 0x00000000009c7919 */ /* 0x000eea0000002100 */
[----:B------:R-:W4:Y:S01]  /*5530*/  LDC R160, c[0x0][0x238] ;  /* 0x00008e00ffa07b82 */ /* 0x000f220000000800 */
[----:B------:R5:W-:Y:S07]  /*5540*/  STL [R1+0x164], R95 ;  /* 0x0001645f01007387 */ /* 0x000bee0000100800 */
[----:B------:R-:W5:Y:S08]  /*5550*/  LDC R155, c[0x0][0x238] ;  /* 0x00008e00ff9b7b82 */ /* 0x000f700000000800 */
[----:B------:R-:W5:Y:S01]  /*5560*/  LDC R157, c[0x0][0x238] ;  /* 0x00008e00ff9d7b82 */ /* 0x000f620000000800 */
[----:B0-----:R-:W-:-:S07]  /*5570*/  LEA.HI R147, R145, 0xc, RZ, 0x1a ;  /* 0x0000000c91937811 */ /* 0x001fce00078fd0ff */
[----:B------:R-:W0:Y:S01]  /*5580*/  LDC R161, c[0x0][0x238] ;  /* 0x00008e00ffa17b82 */ /* 0x000e220000000800 */
[C---:B--2---:R-:W-:Y:S01]  /*5590*/  LEA.HI R145, R158.reuse, 0xc, RZ, 0x1a ;  /* 0x0000000c9e917811 */ /* 0x044fe200078fd0ff */
[----:B-1----:R-:W-:Y:S01]  /*55a0*/  IMAD R147, R147, R154, RZ ;  /* 0x0000009a93937224 */ /* 0x002fe200078e02ff */
[----:B------:R-:W-:Y:S02]  /*55b0*/  LEA.HI R146, R158, 0x2c, RZ, 0x1a ;  /* 0x0000002c9e927811 */ /* 0x000fe400078fd0ff */
[----:B------:R-:W-:Y:S02]  /*55c0*/  ISETP.GE.AND P3, PT, R145, UR16, PT ;  /* 0x0000001091007c0c */ /* 0x000fe4000bf66270 */
[----:B------:R-:W-:Y:S02]  /*55d0*/  IADD3 R148, P1, R147, R5, RZ ;  /* 0x0000000593947210 */ /* 0x000fe40007f3e0ff */
[----:B---3--:R-:W-:Y:S02]  /*55e0*/  LEA.HI R159, R156, 0x2c, RZ, 0x1a ;  /* 0x0000002c9c9f7811 */ /* 0x008fe400078fd0ff */
[----:B------:R-:W-:-:S02]  /*55f0*/  LEA.HI R145, R158, 0x1c, RZ, 0x1a ;  /* 0x0000001c9e917811 */ /* 0x000fc400078fd0ff */
[----:B------:R-:W-:Y:S01]  /*5600*/  LEA.HI.X.SX32 R149, R147, R4, 0x1, P1 ;  /* 0x0000000493957211 */ /* 0x000fe200008f0eff */
[----:B----4-:R-:W-:Y:S01]  /*5610*/  IMAD R159, R159, R160, RZ ;  /* 0x000000a09f9f7224 */ /* 0x010fe200078e02ff */
[----:B------:R-:W-:Y:S01]  /*5620*/  ISETP.GE.AND P4, PT, R146, UR16, PT ;  /* 0x0000001092007c0c */ /* 0x000fe2000bf86270 */
[----:B------:R-:W1:Y:S01]  /*5630*/  LDC R160, c[0x0][0x238] ;  /* 0x00008e00ffa07b82 */ /* 0x000e620000000800 */
[----:B------:R-:W-:Y:S01]  /*5640*/  ISETP.GE.AND P0, PT, R145, UR16, PT ;  /* 0x0000001091007c0c */ /* 0x000fe2000bf06270 */
[----:B------:R2:W3:Y:S01]  /*5650*/  @!P3 LDG.E.U8 R153, desc[UR14][R148.64] ;  /* 0x0000000e9499b981 */ /* 0x0004e2000c1e1100 */
[----:B------:R-:W-:Y:S02]  /*5660*/  LEA.HI R145, R158, 0x3c, RZ, 0x1a ;  /* 0x0000003c9e917811 */ /* 0x000fe400078fd0ff */
[----:B------:R-:W-:Y:S02]  /*5670*/  LEA.HI R154, R156, 0x1c, RZ, 0x1a ;  /* 0x0000001c9c9a7811 */ /* 0x000fe400078fd0ff */
[----:B------:R-:W-:-:S02]  /*5680*/  ISETP.GE.AND P1, PT, R145, UR16, PT ;  /* 0x0000001091007c0c */ /* 0x000fc4000bf26270 */
[----:B------:R-:W-:Y:S01]  /*5690*/  PRMT R145, RZ, 0x7610, R145 ;  /* 0x00007610ff917816 */ /* 0x000fe20000000091 */
[----:B-----5:R-:W-:Y:S01]  /*56a0*/  IMAD R154, R154, R155, RZ ;  /* 0x0000009b9a9a7224 */ /* 0x020fe200078e02ff */
[CC--:B--2---:R-:W-:Y:S02]  /*56b0*/  IADD3 R148, P3, R159.reuse, R5.reuse, RZ ;  /* 0x000000059f947210 */ /* 0x0c4fe40007f7e0ff */
[----:B------:R-:W-:Y:S02]  /*56c0*/  LEA.HI R156, R156, 0x3c, RZ, 0x1a ;  /* 0x0000003c9c9c7811 */ /* 0x000fe400078fd0ff */
[----:B------:R-:W-:Y:S02]  /*56d0*/  LEA.HI.X.SX32 R149, R159, R4, 0x1, P3 ;  /* 0x000000049f957211 */ /* 0x000fe400018f0eff */
[----:B------:R-:W-:-:S03]  /*56e0*/  IADD3 R146, P2, R154, R5, RZ ;  /* 0x000000059a927210 */ /* 0x000fc60007f5e0ff */
[----:B------:R-:W2:Y:S01]  /*56f0*/  @!P4 LDG.E.U8 R145, desc[UR14][R148.64] ;  /* 0x0000000e9491c981 */ /* 0x000ea2000c1e1100 */
[----:B------:R-:W-:Y:S01]  /*5700*/  IMAD R156, R156, R157, RZ ;  /* 0x0000009d9c9c7224 */ /* 0x000fe200078e02ff */
[----:B------:R-:W-:Y:S01]  /*5710*/  LEA.HI.X.SX32 R147, R154, R4, 0x1, P2 ;  /* 0x000000049a937211 */ /* 0x000fe200010f0eff */
[----:B------:R-:W4:Y:S03]  /*5720*/  LDC R157, c[0x0][0x238] ;  /* 0x00008e00ff9d7b82 */ /* 0x000f260000000800 */
[----:B------:R-:W-:-:S04]  /*5730*/  IADD3 R154, P2, R156, R5, RZ ;  /* 0x000000059c9a7210 */ /* 0x000fc80007f5e0ff */
[----:B------:R-:W-:Y:S02]  /*5740*/  LEA.HI.X.SX32 R155, R156, R4, 0x1, P2 ;  /* 0x000000049c9b7211 */ /* 0x000fe400010f0eff */
[----:B------:R-:W5:Y:S01]  /*5750*/  S2R R156, SR_TID.X ;  /* 0x00000000009c7919 */ /* 0x000f620000002100 */
[----:B------:R-:W0:Y:S01]  /*5760*/  S2R R159, SR_TID.X ;  /* 0x00000000009f7919 */ /* 0x000e220000002100 */
[----:B------:R-:W-:Y:S02]  /*5770*/  SHF.R.U32.HI R230, RZ, 0x6, R158 ;  /* 0x00000006ffe67819 */ /* 0x000fe4000001169e */
[----:B------:R-:W-:Y:S02]  /*5780*/  PRMT R150, RZ, 0x7610, R150 ;  /* 0x00007610ff967816 */ /* 0x000fe40000000096 */
[----:B------:R-:W-:Y:S02]  /*5790*/  SGXT.U32 R230, R230, 0x2 ;  /* 0x00000002e6e6781a */ /* 0x000fe40000000000 */
[----:B------:R-:W-:-:S02]  /*57a0*/  PRMT R95, RZ, 0x7610, R95 ;  /* 0x00007610ff5f7816 */ /* 0x000fc4000000005f */
[----:B------:R1:W3:Y:S04]  /*57b0*/  @!P0 LDG.E.U8 R150, desc[UR14][R146.64] ;  /* 0x0000000e92968981 */ /* 0x0002e8000c1e1100 */
[----:B------:R-:W3:Y:S01]  /*57c0*/  @!P1 LDG.E.U8 R95, desc[UR14][R154.64] ;  /* 0x0000000e9a5f9981 */ /* 0x000ee2000c1e1100 */
[----:B-1----:R-:W-:Y:S02]  /*57d0*/  LOP3.LUT R146, R230, 0x4, RZ, 0xfc, !PT ;  /* 0x00000004e6927812 */ /* 0x002fe400078efcff */
[----:B-----5:R-:W-:-:S04]  /*57e0*/  SHF.R.U32.HI R156, RZ, 0x6, R156 ;  /* 0x00000006ff9c7819 */ /* 0x020fc8000001169c */
[----:B------:R-:W-:-:S05]  /*57f0*/  SGXT.U32 R156, R156, 0x2 ;  /* 0x000000029c9c781a */ /* 0x000fca0000000000 */
[----:B----4-:R-:W-:Y:S01]  /*5800*/  IMAD R156, R156, R157, RZ ;  /* 0x0000009d9c9c7224 */ /* 0x010fe200078e02ff */
[----:B------:R-:W-:Y:S01]  /*5810*/  ISETP.GE.AND P1, PT, R146, UR16, PT ;  /* 0x0000001092007c0c */ /* 0x000fe2000bf26270 */
[----:B------:R-:W1:Y:S03]  /*5820*/  LDC R157, c[0x0][0x238] ;  /* 0x00008e00ff9d7b82 */ /* 0x000e660000000800 */
[----:B------:R-:W-:-:S04]  /*5830*/  IADD3 R146, P3, R156, R5, RZ ;  /* 0x000000059c927210 */ /* 0x000fc80007f7e0ff */
[----:B------:R-:W-:Y:S02]  /*5840*/  LEA.HI.X.SX32 R147, R156, R4, 0x1, P3 ;  /* 0x000000049c937211 */ /* 0x000fe400018f0eff */
[--C-:B0-----:R-:W-:Y:S02]  /*5850*/  SHF.R.U32.HI R156, RZ, 0x6, R159.reuse ;  /* 0x00000006ff9c7819 */ /* 0x101fe4000001169f */
[----:B------:R-:W-:-:S04]  /*5860*/  SHF.R.U32.HI R159, RZ, 0x6, R159 ;  /* 0x00000006ff9f7819 */ /* 0x000fc8000001169f */
[----:B------:R-:W-:-:S04]  /*5870*/  SGXT.U32 R159, R159, 0x2 ;  /* 0x000000029f9f781a */ /* 0x000fc80000000000 */
[----:B------:R-:W-:Y:S02]  /*5880*/  LOP3.LUT R159, R159, 0x4, RZ, 0xfc, !PT ;  /* 0x000000049f9f7812 */ /* 0x000fe400078efcff */
[----:B------:R-:W-:-:S03]  /*5890*/  LOP3.LUT R148, R230, 0x14, RZ, 0xfc, !PT ;  /* 0x00000014e6947812 */ /* 0x000fc600078efcff */
[----:B------:R-:W-:Y:S01]  /*58a0*/  IMAD R159, R159, R160, RZ ;  /* 0x000000a09f9f7224 */ /* 0x000fe200078e02ff */
[----:B------:R-:W-:Y:S01]  /*58b0*/  ISETP.GE.AND P5, PT, R148, UR16, PT ;  /* 0x0000001094007c0c */ /* 0x000fe2000bfa6270 */
[----:B------:R-:W0:Y:S03]  /*58c0*/  LDC R160, c[0x0][0x238] ;  /* 0x00008e00ffa07b82 */ /* 0x000e260000000800 */
[----:B------:R-:W-:-:S04]  /*58d0*/  IADD3 R148, P3, R159, R5, RZ ;  /* 0x000000059f947210 */ /* 0x000fc80007f7e0ff */
[----:B------:R-:W-:Y:S02]  /*58e0*/  LEA.HI.X.SX32 R149, R159, R4, 0x1, P3 ;  /* 0x000000049f957211 */ /* 0x000fe400018f0eff */
[----:B------:R-:W4:Y:S01]  /*58f0*/  S2R R159, SR_TID.X ;  /* 0x00000000009f7919 */ /* 0x000f220000002100 */
[----:B------:R-:W-:Y:S02]  /*5900*/  ISETP.GE.AND P2, PT, R230, UR16, PT ;  /* 0x00000010e6007c0c */ /* 0x000fe4000bf46270 */
[----:B------:R-:W-:Y:S02]  /*5910*/  SGXT.U32 R156, R156, 0x2 ;  /* 0x000000029c9c781a */ /* 0x000fe40000000000 */
[----:B------:R-:W-:Y:S02]  /*5920*/  PRMT R172, RZ, 0x7610, R172 ;  /* 0x00007610ffac7816 */ /* 0x000fe400000000ac */
[----:B------:R-:W-:-:S05]  /*5930*/  LOP3.LUT R156, R156, 0x8, RZ, 0xfc, !PT ;  /* 0x000000089c9c7812 */ /* 0x000fca00078efcff */
[----:B-1----:R-:W-:Y:S02]  /*5940*/  IMAD R156, R156, R157, RZ ;  /* 0x0000009d9c9c7224 */ /* 0x002fe400078e02ff */
[----:B------:R-:W1:Y:S01]  /*5950*/  LDC R157, c[0x0][0x238] ;  /* 0x00008e00ff9d7b82 */ /* 0x000e620000000800 */
[----:B------:R5:W3:Y:S02]  /*5960*/  @!P2 LDG.E.U8 R172, desc[UR14][R146.64] ;  /* 0x0000000e92aca981 */ /* 0x000ae4000c1e1100 */
[----:B-----5:R-:W-:Y:S02]  /*5970*/  LOP3.LUT R147, R230, 0x18, RZ, 0xfc, !PT ;  /* 0x00000018e6937812 */ /* 0x020fe400078efcff */
[C---:B------:R-:W-:Y:S02]  /*5980*/  IADD3 R146, P2, R156.reuse, R5, RZ ;  /* 0x000000059c927210 */ /* 0x040fe40007f5e0ff */
[----:B------:R-:W-:Y:S01]  /*5990*/  ISETP.GE.AND P3, PT, R147, UR16, PT ;  /* 0x0000001093007c0c */ /* 0x000fe2000bf66270 */
[----:B--2---:R2:W-:Y:S04]  /*59a0*/  STL [R1+0x40], R145 ;  /* 0x0000409101007387 */ /* 0x0045e80000100800 */
[----:B------:R-:W5:Y:S01]  /*59b0*/  LDL R229, [R1+0x48] ;  /* 0x0000480001e57983 */ /* 0x000f620000100800 */
[----:B------:R-:W-:-:S02]  /*59c0*/  LEA.HI.X.SX32 R147, R156, R4, 0x1, P2 ;  /* 0x000000049c937211 */ /* 0x000fc400010f0eff */
[--C-:B----4-:R-:W-:Y:S02]  /*59d0*/  SHF.R.U32.HI R156, RZ, 0x6, R159.reuse ;  /* 0x00000006ff9c7819 */ /* 0x110fe4000001169f */
[----:B------:R-:W-:Y:S02]  /*59e0*/  SHF.R.U32.HI R159, RZ, 0x6, R159 ;  /* 0x00000006ff9f7819 */ /* 0x000fe4000001169f */
[----:B--2---:R-:W-:Y:S02]  /*59f0*/  LOP3.LUT R145, R230, 0x8, RZ, 0xfc, !PT ;  /* 0x00000008e6917812 */ /* 0x004fe400078efcff */
[----:B------:R-:W-:Y:S02]  /*5a00*/  SGXT.U32 R159, R159, 0x2 ;  /* 0x000000029f9f781a */ /* 0x000fe40000000000 */
[----:B------:R-:W-:Y:S02]  /*5a10*/  ISETP.GE.AND P0, PT, R145, UR16, PT ;  /* 0x0000001091007c0c */ /* 0x000fe4000bf06270 */
[----:B------:R-:W-:-:S02]  /*5a20*/  SGXT.U32 R156, R156, 0x2 ;  /* 0x000000029c9c781a */ /* 0x000fc40000000000 */
[----:B------:R-:W-:Y:S02]  /*5a30*/  LOP3.LUT R159, R159, 0x10, RZ, 0xfc, !PT ;  /* 0x000000109f9f7812 */ /* 0x000fe400078efcff */
[----:B------:R-:W-:Y:S02]  /*5a40*/  LOP3.LUT R156, R156, 0x14, RZ, 0xfc, !PT ;  /* 0x000000149c9c7812 */ /* 0x000fe400078efcff */
[----:B------:R-:W-:Y:S01]  /*5a50*/  PRMT R162, RZ, 0x7610, R162 ;  /* 0x00007610ffa27816 */ /* 0x000fe200000000a2 */
[----:B0-----:R-:W-:Y:S01]  /*5a60*/  IMAD R159, R159, R160, RZ ;  /* 0x000000a09f9f7224 */ /* 0x001fe200078e02ff */
[----:B------:R-:W-:Y:S01]  /*5a70*/  PRMT R155, RZ, 0x7610, R155 ;  /* 0x00007610ff9b7816 */ /* 0x000fe2000000009b */
[----:B-1----:R-:W-:Y:S01]  /*5a80*/  IMAD R156, R156, R157, RZ ;  /* 0x0000009d9c9c7224 */ /* 0x002fe200078e02ff */
[----:B------:R-:W0:Y:S02]  /*5a90*/  LDC R160, c[0x0][0x238] ;  /* 0x00008e00ffa07b82 */ /* 0x000e240000000800 */
[----:B------:R1:W2:Y:S04]  /*5aa0*/  @!P1 LDG.E.U8 R162, desc[UR14][R148.64] ;  /* 0x0000000e94a29981 */ /* 0x0002a8000c1e1100 */
[----:B------:R4:W2:Y:S01]  /*5ab0*/  @!P0 LDG.E.U8 R155, desc[UR14][R146.64] ;  /* 0x0000000e929b8981 */ /* 0x0008a2000c1e1100 */
[----:B-1----:R-:W-:-:S02]  /*5ac0*/  IADD3 R148, P1, R159, R5, RZ ;  /* 0x000000059f947210 */ /* 0x002fc40007f3e0ff */
[----:B----4-:R-:W-:Y:S02]  /*5ad0*/  LOP3.LUT R147, R230, 0x24, RZ, 0xfc, !PT ;  /* 0x00000024e6937812 */ /* 0x010fe400078efcff */
[C---:B------:R-:W-:Y:S02]  /*5ae0*/  IADD3 R146, P0, R156.reuse, R5, RZ ;  /* 0x000000059c927210 */ /* 0x040fe40007f1e0ff */
[-C--:B------:R-:W-:Y:S02]  /*5af0*/  LEA.HI.X.SX32 R149, R159, R4.reuse, 0x1, P1 ;  /* 0x000000049f957211 */ /* 0x080fe400008f0eff */
[----:B------:R-:W-:Y:S01]  /*5b00*/  ISETP.GE.AND P1, PT, R147, UR16, PT ;  /* 0x0000001093007c0c */ /* 0x000fe2000bf26270 */
[----:B------:R-:W1:Y:S01]  /*5b10*/  LDC R159, c[0x0][0x238] ;  /* 0x00008e00ff9f7b82 */ /* 0x000e620000000800 */
[----:B------:R-:W-:Y:S02]  /*5b20*/  LEA.HI.X.SX32 R147, R156, R4, 0x1, P0 ;  /* 0x000000049c937211 */ /* 0x000fe400000f0eff */
[----:B------:R-:W4:Y:S01]  /*5b30*/  S2R R156, SR_TID.X ;  /* 0x00000000009c7919 */ /* 0x000f220000002100 */
[----:B------:R-:W-:-:S04]  /*5b40*/  LOP3.LUT R145, R230, 0x10, RZ, 0xfc, !PT ;  /* 0x00000010e6917812 */ /* 0x000fc800078efcff */
[----:B------:R-:W-:Y:S02]  /*5b50*/  ISETP.GE.AND P4, PT, R145, UR16, PT ;  /* 0x0000001091007c0c */ /* 0x000fe4000bf86270 */
[----:B------:R-:W-:-:S11]  /*5b60*/  PRMT R154, RZ, 0x7610, R154 ;  /* 0x00007610ff9a7816 */ /* 0x000fd6000000009a */
[----:B------:R0:W2:Y:S01]  /*5b70*/  @!P4 LDG.E.U8 R154, desc[UR14][R148.64] ;  /* 0x0000000e949ac981 */ /* 0x0000a2000c1e1100 */
[--C-:B----4-:R-:W-:Y:S02]  /*5b80*/  SHF.R.U32.HI R157, RZ, 0x6, R156.reuse ;  /* 0x00000006ff9d7819 */ /* 0x110fe4000001169c */
[----:B------:R-:W-:-:S04]  /*5b90*/  SHF.R.U32.HI R156, RZ, 0x6, R156 ;  /* 0x00000006ff9c7819 */ /* 0x000fc8000001169c */
[----:B------:R-:W-:-:S04]  /*5ba0*/  SGXT.U32 R156, R156, 0x2 ;  /* 0x000000029c9c781a */ /* 0x000fc80000000000 */
[----:B------:R-:W-:-:S05]  /*5bb0*/  LOP3.LUT R156, R156, 0x18, RZ, 0xfc, !PT ;  /* 0x000000189c9c7812 */ /* 0x000fca00078efcff */
[----:B0-----:R-:W-:-:S05]  /*5bc0*/  IMAD R156, R156, R160, RZ ;  /* 0x000000a09c9c7224 */ /* 0x001fca00078e02ff */
[----:B------:R-:W-:-:S04]  /*5bd0*/  IADD3 R148, P6, R156, R5, RZ ;  /* 0x000000059c947210 */ /* 0x000fc80007fde0ff */
[----:B------:R-:W-:Y:S02]  /*5be0*/  LEA.HI.X.SX32 R149, R156, R4, 0x1, P6 ;  /* 0x000000049c957211 */ /* 0x000fe400030f0eff */
[----:B------:R-:W0:Y:S01]  /*5bf0*/  S2R R156, SR_TID.X ;  /* 0x00000000009c7919 */ /* 0x000e220000002100 */
[----:B------:R-:W-:Y:S02]  /*5c00*/  SGXT.U32 R157, R157, 0x2 ;  /* 0x000000029d9d781a */ /* 0x000fe40000000000 */
[C---:B------:R-:W-:Y:S02]  /*5c10*/  LOP3.LUT R145, R230.reuse, 0x20, RZ, 0xfc, !PT ;  /* 0x00000020e6917812 */ /* 0x040fe400078efcff */
[----:B------:R-:W-:Y:S02]  /*5c20*/  LOP3.LUT R157, R157, 0x20, RZ, 0xfc, !PT ;  /* 0x000000209d9d7812 */ /* 0x000fe400078efcff */
[----:B------:R-:W-:Y:S02]  /*5c30*/  PRMT R152, RZ, 0x7610, R152 ;  /* 0x00007610ff987816 */ /* 0x000fe40000000098 */
[----:B------:R-:W-:Y:S01]  /*5c40*/  ISETP.GE.AND P2, PT, R145, UR16, PT ;  /* 0x0000001091007c0c */ /* 0x000fe2000bf46270 */
[----:B-1----:R-:W-:Y:S01]  /*5c50*/  IMAD R157, R157, R159, RZ ;  /* 0x0000009f9d9d7224 */ /* 0x002fe200078e02ff */
[----:B------:R-:W-:-:S02]  /*5c60*/  LOP3.LUT R145, R230, 0x28, RZ, 0xfc, !PT ;  /* 0x00000028e6917812 */ /* 0x000fc400078efcff */
[----:B------:R1:W4:Y:S02]  /*5c70*/  @!P5 LDG.E.U8 R152, desc[UR14][R146.64] ;  /* 0x0000000e9298d981 */ /* 0x000324000c1e1100 */
[----:B------:R-:W-:Y:S02]  /*5c80*/  ISETP.GE.AND P0, PT, R145, UR16, PT ;  /* 0x0000001091007c0c */ /* 0x000fe4000bf06270 */
[C---:B------:R-:W-:Y:S02]  /*5c90*/  LOP3.LUT R145, R230.reuse, 0x34, RZ, 0xfc, !PT ;  /* 0x00000034e6917812 */ /* 0x040fe400078efcff */
[----:B------:R-:W-:Y:S02]  /*5ca0*/  PRMT R151, RZ, 0x7610, R151 ;  /* 0x00007610ff977816 */ /* 0x000fe40000000097 */
[----:B-1----:R-:W-:Y:S02]  /*5cb0*/  LOP3.LUT R147, R230, 0x30, RZ, 0xfc, !PT ;  /* 0x00000030e6937812 */ /* 0x002fe400078efcff */
[----:B------:R-:W-:-:S02]  /*5cc0*/  IADD3 R146, P4, R157, R5, RZ ;  /* 0x000000059d927210 */ /* 0x000fc40007f9e0ff */
[----:B------:R1:W4:Y:S01]  /*5cd0*/  @!P3 LDG.E.U8 R151, desc[UR14][R148.64] ;  /* 0x0000000e9497b981 */ /* 0x000322000c1e1100 */
[----:B------:R-:W-:Y:S02]  /*5ce0*/  ISETP.GE.AND P5, PT, R147, UR16, PT ;  /* 0x0000001093007c0c */ /* 0x000fe4000bfa6270 */
[----:B------:R-:W-:Y:S02]  /*5cf0*/  LEA.HI.X.SX32 R147, R157, R4, 0x1, P4 ;  /* 0x000000049d937211 */ /* 0x000fe400020f0eff */
[----:B------:R-:W-:Y:S02]  /*5d00*/  ISETP.GE.AND P4, PT, R145, UR16, PT ;  /* 0x0000001091007c0c */ /* 0x000fe4000bf86270 */
[----:B0-----:R-:W-:Y:S02]  /*5d10*/  SHF.R.U32.HI R160, RZ, 0x6, R156 ;  /* 0x00000006ffa07819 */ /* 0x001fe4000001169c */
[----:B------:R-:W-:Y:S02]  /*5d20*/  PRMT R145, RZ, 0x7610, R145 ;  /* 0x00007610ff917816 */ /* 0x000fe40000000091 */
[----:B------:R-:W-:-:S02]  /*5d30*/  SGXT.U32 R160, R160, 0x2 ;  /* 0x00000002a0a0781a */ /* 0x000fc40000000000 */
[----:B------:R-:W-:Y:S02]  /*5d40*/  LOP3.LUT R157, R230, 0x38, RZ, 0xfc, !PT ;  /* 0x00000038e69d7812 */ /* 0x000fe400078efcff */
[----:B------:R-:W-:Y:S01]  /*5d50*/  LOP3.LUT R160, R160, 0x24, RZ, 0xfc, !PT ;  /* 0x00000024a0a07812 */ /* 0x000fe200078efcff */
[----:B------:R0:W4:Y:S01]  /*5d60*/  @!P2 LDG.E.U8 R145, desc[UR14][R146.64] ;  /* 0x0000000e9291a981 */ /* 0x000122000c1e1100 */
[----:B------:R-:W-:Y:S02]  /*5d70*/  ISETP.GE.AND P2, PT, R157, UR16, PT ;  /* 0x000000109d007c0c */ /* 0x000fe4000bf46270 */
[----:B------:R-:W-:Y:S01]  /*5d80*/  PRMT R199, RZ, 0x7610, R199 ;  /* 0x00007610ffc77816 */ /* 0x000fe200000000c7 */
[----:B------:R-:W-:Y:S02]  /*5d90*/  IMAD R160, R160, R161, RZ ;  /* 0x000000a1a0a07224 */ /* 0x000fe400078e02ff */
[----:B------:R-:W3:Y:S01]  /*5da0*/  LDL R161, [R1+0x50] ;  /* 0x0000500001a17983 */ /* 0x000ee20000100800 */
[----:B-----5:R-:W-:-:S04]  /*5db0*/  IADD3 R156, P3, R229, R5, RZ ;  /* 0x00000005e59c7210 */ /* 0x020fc80007f7e0ff */
[----:B------:R-:W-:-:S05]  /*5dc0*/  LEA.HI.X.SX32 R157, R229, R4, 0x1, P3 ;  /* 0x00000004e59d7211 */ /* 0x000fca00018f0eff */
[----:B------:R-:W5:Y:S04]  /*5dd0*/  @!P0 LDG.E.U8 R199, desc[UR14][R156.64] ;  /* 0x0000000e9cc78981 */ /* 0x000f68000c1e1100 */
[----:B------:R-:W2:Y:S01]  /*5de0*/  LDL R157, [R1+0x4c] ;  /* 0x00004c00019d7983 */ /* 0x000ea20000100800 */
[----:B------:R-:W0:Y:S01]  /*5df0*/  S2R R159, SR_TID.X ;  /* 0x00000000009f7919 */ /* 0x000e220000002100 */
[----:B-1----:R-:W-:-:S04]  /*5e00*/  IADD3 R148, P6, R160, R5, RZ ;  /* 0x00000005a0947210 */ /* 0x002fc80007fde0ff */
[----:B------:R-:W-:Y:S02]  /*5e10*/  LEA.HI.X.SX32 R149, R160, R4, 0x1, P6 ;  /* 0x00000004a0957211 */ /* 0x000fe400030f0eff */
[----:B------:R-:W1:Y:S01]  /*5e20*/  LDC R160, c[0x0][0x238] ;  /* 0x00008e00ffa07b82 */ /* 0x000e620000000800 */
[----:B------:R-:W-:Y:S02]  /*5e30*/  PRMT R197, RZ, 0x7610, R197 ;  /* 0x00007610ffc57816 */ /* 0x000fe400000000c5 */
[----:B------:R-:W-:Y:S02]  /*5e40*/  PRMT R205, RZ, 0x7610, R205 ;  /* 0x00007610ffcd7816 */ /* 0x000fe400000000cd */
[----:B------:R-:W-:Y:S02]  /*5e50*/  LOP3.LUT R229, R158, 0x3f, RZ, 0xc0, !PT ;  /* 0x0000003f9ee57812 */ /* 0x000fe400078ec0ff */
[----:B------:R-:W5:Y:S04]  /*5e60*/  @!P1 LDG.E.U8 R197, desc[UR14][R148.64] ;  /* 0x0000000e94c59981 */ /* 0x000f68000c1e1100 */
[----:B------:R-:W4:Y:S01]  /*5e70*/  LDL R158, [R1+0x34] ;  /* 0x00003400019e7983 */ /* 0x000f220000100800 */
[----:B0-----:R-:W-:-:S04]  /*5e80*/  SHF.R.U32.HI R159, RZ, 0x6, R159 ;  /* 0x00000006ff9f7819 */ /* 0x001fc8000001169f */
[----:B------:R-:W-:-:S04]  /*5e90*/  SGXT.U32 R159, R159, 0x2 ;  /* 0x000000029f9f781a */ /* 0x000fc80000000000 */
[----:B------:R-:W-:-:S05]  /*5ea0*/  LOP3.LUT R159, R159, 0x30, RZ, 0xfc, !PT ;  /* 0x000000309f9f7812 */ /* 0x000fca00078efcff */
[----:B-1----:R-:W-:Y:S02]  /*5eb0*/  IMAD R159, R159, R160, RZ ;  /* 0x000000a09f9f7224 */ /* 0x002fe400078e02ff */
[----:B------:R-:W5:Y:S03]  /*5ec0*/  LDL R160, [R1+0x38] ;  /* 0x0000380001a07983 */ /* 0x000f660000100800 */
[----:B------:R-:W-:-:S04]  /*5ed0*/  IADD3 R146, P3, R159, R5, RZ ;  /* 0x000000059f927210 */ /* 0x000fc80007f7e0ff */
[----:B------:R-:W-:Y:S02]  /*5ee0*/  LEA.HI.X.SX32 R147, R159, R4, 0x1, P3 ;  /* 0x000000049f937211 */ /* 0x000fe400018f0eff */
[----:B------:R-:W5:Y:S04]  /*5ef0*/  LDL R159, [R1+0x3c] ;  /* 0x00003c00019f7983 */ /* 0x000f680000100800 */
[----:B------:R3:W5:Y:S04]  /*5f00*/  @!P5 LDG.E.U8 R205, desc[UR14][R146.64] ;  /* 0x0000000e92cdd981 */ /* 0x000768000c1e1100 */
[----:B------:R0:W-:Y:S01]  /*5f10*/  STL [R1+0x15c], R5 ;  /* 0x00015c0501007387 */ /* 0x0001e20000100800 */
[----:B---3--:R-:W-:-:S04]  /*5f20*/  IADD3 R146, P1, R161, R5, RZ ;  /* 0x00000005a1927210 */ /* 0x008fc80007f3e0ff */
[-C--:B------:R-:W-:Y:S02]  /*5f30*/  LEA.HI.X.SX32 R147, R161, R4.reuse, 0x1, P1 ;  /* 0x00000004a1937211 */ /* 0x080fe400008f0eff */
[C---:B--2---:R-:W-:Y:S02]  /*5f40*/  IADD3 R148, P0, R157.reuse, R5, RZ ;  /* 0x000000059d947210 */ /* 0x044fe40007f1e0ff */
[----:B0-----:R-:W2:Y:S02]  /*5f50*/  LDL.LU R5, [R1+0x2c] ;  /* 0x00002c0001057983 */ /* 0x001ea40000300800 */
[----:B------:R-:W-:Y:S02]  /*5f60*/  LEA.HI.X.SX32 R149, R157, R4, 0x1, P0 ;  /* 0x000000049d957211 */ /* 0x000fe400000f0eff */
[----:B------:R-:W3:Y:S04]  /*5f70*/  LDL R161, [R1+0x28] ;  /* 0x0000280001a17983 */ /* 0x000ee80000100800 */
[----:B------:R0:W-:Y:S04]  /*5f80*/  STL [R1+0x158], R4 ;  /* 0x0001580401007387 */ /* 0x0001e80000100800 */
[----:B0-----:R-:W3:Y:S01]  /*5f90*/  LDL R4, [R1+0x30] ;  /* 0x0000300001047983 */ /* 0x001ee20000100800 */
[----:B------:R-:W-:-:S02]  /*5fa0*/  PRMT R195, RZ, 0x7610, R195 ;  /* 0x00007610ffc37816 */ /* 0x000fc400000000c3 */
[----:B------:R-:W-:-:S04]  /*5fb0*/  PRMT R193, RZ, 0x7610, R193 ;  /* 0x00007610ffc17816 */ /* 0x000fc800000000c1 */
[----:B------:R0:W3:Y:S04]  /*5fc0*/  @!P4 LDG.E.U8 R195, desc[UR14][R148.64] ;  /* 0x0000000e94c3c981 */ /* 0x0000e8000c1e1100 */
[----:B------:R2:W3:Y:S01]  /*5fd0*/  @!P2 LDG.E.U8 R193, desc[UR14][R146.64] ;  /* 0x0000000e92c1a981 */ /* 0x0004e2000c1e1100 */
[----:B------:R-:W-:Y:S02]  /*5fe0*/  ISETP.GE.AND P0, PT, R229, UR16, PT ;  /* 0x00000010e5007c0c */ /* 0x000fe4000bf06270 */
[----:B0-----:R-:W-:Y:S02]  /*5ff0*/  SHF.R.S32.HI R148, RZ, 0x1f, R2 ;  /* 0x0000001fff947819 */ /* 0x001fe40000011402 */
[----:B------:R-:W-:Y:S02]  /*6000*/  PRMT R189, RZ, 0x7610, R189 ;  /* 0x00007610ffbd7816 */ /* 0x000fe400000000bd */
[----:B----4-:R-:W-:-:S02]  /*6010*/  IADD3 R158, P2, R2, R158, RZ ;  /* 0x0000009e029e7210 */ /* 0x010fc40007f5e0ff */
[----:B------:R-:W-:Y:S02]  /*6020*/  PRMT R187, RZ, 0x7610, R187 ;  /* 0x00007610ffbb7816 */ /* 0x000fe400000000bb */
[----:B------:R-:W-:Y:S02]  /*6030*/  PRMT R186, RZ, 0x7610, R186 ;  /* 0x00007610ffba7816 */ /* 0x000fe400000000ba */
[----:B-----5:R-:W-:-:S05]  /*6040*/  IADD3 R156, P1, R2, R159, RZ ;  /* 0x0000009f029c7210 */ /* 0x020fca0007f3e0ff */
[----:B------:R-:W-:Y:S01]  /*6050*/  IMAD.X R157, R148, 0x1, R160, P1 ;  /* 0x00000001949d7824 */ /* 0x000fe200008e06a0 */
[----:B------:R-:W-:Y:S06]  /*6060*/  BAR.SYNC.DEFER_BLOCKING 0x0 ;  /* 0x0000000000007b1d */ /* 0x000fec0000010000 */
[----:B------:R-:W4:Y:S04]  /*6070*/  LDL R160, [R1+0x1c] ;  /* 0x00001c0001a07983 */ /* 0x000f280000100800 */
[----:B------:R4:W5:Y:S01]  /*6080*/  @!P0 LDG.E.U8 R189, desc[UR14][R156.64] ;  /* 0x0000000e9cbd8981 */ /* 0x000962000c1e1100 */
[----:B--2---:R-:W-:-:S03]  /*6090*/  IADD3 R146, P1, R2, R5, RZ ;  /* 0x0000000502927210 */ /* 0x004fc60007f3e0ff */
[----:B------:R0:W-:Y:S04]  /*60a0*/  STL [R1+0x160], R5 ;  /* 0x0001600501007387 */ /* 0x0001e80000100800 */
[----:B------:R-:W2:Y:S01]  /*60b0*/  LDL R157, [R1+0x24] ;  /* 0x00002400019d7983 */ /* 0x000ea20000100800 */
[----:B---3--:R-:W-:-:S03]  /*60c0*/  IMAD.X R147, R148, 0x1, R161, P1 ;  /* 0x0000000194937824 */ /* 0x008fc600008e06a1 */
[----:B------:R-:W3:Y:S04]  /*60d0*/  LDL R161, [R1+0xc] ;  /* 0x00000c0001a17983 */ /* 0x000ee80000100800 */
[----:B0-----:R-:W5:Y:S04]  /*60e0*/  LDL.LU R5, [R1+0x4] ;  /* 0x0000040001057983 */ /* 0x001f680000300800 */
[----:B------:R-:W5:Y:S01]  /*60f0*/  @!P0 LDG.E.U8 R186, desc[UR14][R146.64] ;  /* 0x0000000e92ba8981 */ /* 0x000f62000c1e1100 */
[----:B------:R-:W-:-:S03]  /*6100*/  IMAD.X R159, R148, 0x1, R4, P2 ;  /* 0x00000001949f7824 */ /* 0x000fc600010e0604 */
[----:B------:R-:W5:Y:S04]  /*6110*/  LDL.LU R4, [R1+0x8] ;  /* 0x0000080001047983 */ /* 0x000f680000300800 */
[----:B------:R2:W5:Y:S04]  /*6120*/  @!P0 LDG.E.U8 R187, desc[UR14][R158.64] ;  /* 0x0000000e9ebb8981 */ /* 0x000568000c1e1100 */
[----:B------:R-:W3:Y:S04]  /*6130*/  LDL R147, [R1+0x14] ;  /* 0x0000140001937983 */ /* 0x000ee80000100800 */
[----:B------:R-:W5:Y:S01]  /*6140*/  LDL R159, [R1+0x20] ;  /* 0x00002000019f7983 */ /* 0x000f620000100800 */
[----:B----4-:R-:W-:-:S03]  /*6150*/  IADD3 R156, P2, R2, R160, RZ ;  /* 0x000000a0029c7210 */ /* 0x010fc60007f5e0ff */
[----:B------:R-:W4:Y:S01]  /*6160*/  LDL R160, [R1] ;  /* 0x0000000001a07983 */ /* 0x000f220000100800 */
[----:B--2---:R-:W-:-:S03]  /*6170*/  IADD3 R158, P1, R2, R157, RZ ;  /* 0x0000009d029e7210 */ /* 0x004fc60007f3e0ff */
[----:B------:R-:W2:Y:S02]  /*6180*/  LDL R157, [R1+0x18] ;  /* 0x00001800019d7983 */ /* 0x000ea40000100800 */
[----:B-----5:R-:W-:Y:S01]  /*6190*/  IMAD.X R159, R148, 0x1, R159, P1 ;  /* 0x00000001949f7824 */ /* 0x020fe200008e069f */
[----:B---3--:R-:W-:Y:S02]  /*61a0*/  IADD3 R146, P1, R2, R147, RZ ;  /* 0x0000009302927210 */ /* 0x008fe40007f3e0ff */
[----:B------:R-:W3:Y:S01]  /*61b0*/  LDL R147, [R1+0x10] ;  /* 0x0000100001937983 */ /* 0x000ee20000100800 */
[----:B------:R-:W-:Y:S02]  /*61c0*/  PRMT R185, RZ, 0x7610, R185 ;  /* 0x00007610ffb97816 */ /* 0x000fe400000000b9 */
[----:B------:R-:W-:Y:S02]  /*61d0*/  PRMT R182, RZ, 0x7610, R182 ;  /* 0x00007610ffb67816 */ /* 0x000fe400000000b6 */
[----:B------:R-:W-:-:S02]  /*61e0*/  PRMT R184, RZ, 0x7610, R184 ;  /* 0x00007610ffb87816 */ /* 0x000fc400000000b8 */
[----:B------:R0:W5:Y:S01]  /*61f0*/  @!P0 LDG.E.U8 R185, desc[UR14][R158.64] ;  /* 0x0000000e9eb98981 */ /* 0x000162000c1e1100 */
[----:B------:R-:W-:Y:S02]  /*6200*/  PRMT R179, RZ, 0x7610, R179 ;  /* 0x00007610ffb37816 */ /* 0x000fe400000000b3 */
[----:B------:R-:W-:Y:S02]  /*6210*/  PRMT R181, RZ, 0x7610, R181 ;  /* 0x00007610ffb57816 */ /* 0x000fe400000000b5 */
[----:B------:R-:W-:Y:S02]  /*6220*/  PRMT R176, RZ, 0x7610, R176 ;  /* 0x00007610ffb07816 */ /* 0x000fe400000000b0 */
[----:B------:R-:W-:Y:S02]  /*6230*/  PRMT R175, RZ, 0x7610, R175 ;  /* 0x00007610ffaf7816 */ /* 0x000fe400000000af */
[----:B------:R-:W-:Y:S02]  /*6240*/  PRMT R173, RZ, 0x7610, R173 ;  /* 0x00007610ffad7816 */ /* 0x000fe400000000ad */
[----:B------:R-:W-:-:S02]  /*6250*/  PRMT R149, RZ, 0x7610, R149 ;  /* 0x00007610ff957816 */ /* 0x000fc40000000095 */
        /* <DEDUP_REMOVED lines=20> */
[----:B------:R-:W-:Y:S01]  /*63a0*/  PRMT R202, RZ, 0x7610, R202 ;  /* 0x00007610ffca7816 */ /* 0x000fe200000000ca */
[----:B--2---:R-:W-:-:S05]  /*63b0*/  IMAD.X R157, R148, 0x1, R157, P2 ;  /* 0x00000001949d7824 */ /* 0x004fca00010e069d */
[----:B------:R1:W2:Y:S01]  /*63c0*/  @!P0 LDG.E.U8 R184, desc[UR14][R156.64] ;  /* 0x0000000e9cb88981 */ /* 0x0002a2000c1e1100 */
[----:B---3--:R-:W-:Y:S01]  /*63d0*/  IMAD.X R147, R148, 0x1, R147, P1 ;  /* 0x0000000194937824 */ /* 0x008fe200008e0693 */
[----:B0-----:R-:W-:-:S04]  /*63e0*/  IADD3 R158, P1, R2, R161, RZ ;  /* 0x000000a1029e7210 */ /* 0x001fc80007f3e0ff */
[----:B------:R0:W3:Y:S01]  /*63f0*/  @!P0 LDG.E.U8 R182, desc[UR14][R146.64] ;  /* 0x0000000e92b68981 */ /* 0x0000e2000c1e1100 */
[----:B------:R-:W-:Y:S01]  /*6400*/  IMAD.X R159, R148, 0x1, R4, P1 ;  /* 0x00000001949f7824 */ /* 0x000fe200008e0604 */
[----:B-1----:R-:W-:-:S04]  /*6410*/  IADD3 R156, P1, R2, R252, RZ ;  /* 0x000000fc029c7210 */ /* 0x002fc80007f3e0ff */
[----:B------:R1:W5:Y:S01]  /*6420*/  @!P0 LDG.E.U8 R181, desc[UR14][R158.64] ;  /* 0x0000000e9eb58981 */ /* 0x000362000c1e1100 */
[----:B0-----:R-:W-:-:S05]  /*6430*/  IADD3 R146, P2, R2, R5, RZ ;  /* 0x0000000502927210 */ /* 0x001fca0007f5e0ff */
[C---:B----4-:R-:W-:Y:S02]  /*6440*/  IMAD.X R147, R148.reuse, 0x1, R160, P2 ;  /* 0x0000000194937824 */ /* 0x050fe400010e06a0 */
[----:B------:R-:W-:Y:S01]  /*6450*/  IMAD.X R157, R148, 0x1, R251, P1 ;  /* 0x00000001949d7824 */ /* 0x000fe200008e06fb */
[----:B-1----:R-:W-:Y:S02]  /*6460*/  IADD3 R158, P2, R2, R248, RZ ;  /* 0x000000f8029e7210 */ /* 0x002fe40007f5e0ff */
[----:B------:R0:W4:Y:S03]  /*6470*/  @!P0 LDG.E.U8 R179, desc[UR14][R146.64] ;  /* 0x0000000e92b38981 */ /* 0x000126000c1e1100 */
[----:B------:R-:W-:Y:S01]  /*6480*/  IMAD.X R159, R148, 0x1, R247, P2 ;  /* 0x00000001949f7824 */ /* 0x000fe200010e06f7 */
[----:B------:R1:W2:Y:S04]  /*6490*/  @!P0 LDG.E.U8 R176, desc[UR14][R156.64] ;  /* 0x0000000e9cb08981 */ /* 0x0002a8000c1e1100 */
[----:B------:R1:W3:Y:S01]  /*64a0*/  @!P0 LDG.E.U8 R173, desc[UR14][R158.64] ;  /* 0x0000000e9ead8981 */ /* 0x0002e2000c1e1100 */
[----:B0-----:R-:W-:-:S05]  /*64b0*/  IADD3 R146, P1, R2, R250, RZ ;  /* 0x000000fa02927210 */ /* 0x001fca0007f3e0ff */
[----:B------:R-:W-:Y:S01]  /*64c0*/  IMAD.X R147, R148, 0x1, R249, P1 ;  /* 0x0000000194937824 */ /* 0x000fe200008e06f9 */
[----:B-1----:R-:W-:-:S04]  /*64d0*/  IADD3 R156, P1, R2, R246, RZ ;  /* 0x000000f6029c7210 */ /* 0x002fc80007f3e0ff */
[----:B------:R0:W4:Y:S01]  /*64e0*/  @!P0 LDG.E.U8 R175, desc[UR14][R146.64] ;  /* 0x0000000e92af8981 */ /* 0x000122000c1e1100 */
[----:B------:R-:W-:Y:S01]  /*64f0*/  IMAD.X R157, R148, 0x1, R245, P1 ;  /* 0x00000001949d7824 */ /* 0x000fe200008e06f5 */
[----:B------:R-:W-:Y:S02]  /*6500*/  IADD3 R158, P1, R2, R244, RZ ;  /* 0x000000f4029e7210 */ /* 0x000fe40007f3e0ff */
[----:B0-----:R-:W-:-:S03]  /*6510*/  PRMT R147, RZ, 0x7610, R147 ;  /* 0x00007610ff937816 */ /* 0x001fc60000000093 */
[----:B------:R-:W-:-:S03]  /*6520*/  IMAD.X R159, R148, 0x1, R243, P1 ;  /* 0x00000001949f7824 */ /* 0x000fc600008e06f3 */
[----:B------:R0:W4:Y:S01]  /*6530*/  @!P0 LDG.E.U8 R147, desc[UR14][R156.64] ;  /* 0x0000000e9c938981 */ /* 0x000122000c1e1100 */
[----:B------:R-:W-:-:S03]  /*6540*/  IADD3 R160, P2, R2, R242, RZ ;  /* 0x000000f202a07210 */ /* 0x000fc60007f5e0ff */
[----:B------:R1:W5:Y:S01]  /*6550*/  @!P0 LDG.E.U8 R149, desc[UR14][R158.64] ;  /* 0x0000000e9e958981 */ /* 0x000362000c1e1100 */
[----:B0-----:R-:W-:-:S05]  /*6560*/  IADD3 R156, P1, R2, R240, RZ ;  /* 0x000000f0029c7210 */ /* 0x001fca0007f3e0ff */
[----:B------:R-:W-:Y:S01]  /*6570*/  IMAD.X R157, R148, 0x1, R239, P1 ;  /* 0x00000001949d7824 */ /* 0x000fe200008e06ef */
[----:B-1----:R-:W-:Y:S01]  /*6580*/  IADD3 R158, P1, R2, R238, RZ ;  /* 0x000000ee029e7210 */ /* 0x002fe20007f3e0ff */
[C---:B------:R-:W-:Y:S01]  /*6590*/  IMAD.X R161, R148.reuse, 0x1, R241, P2 ;  /* 0x0000000194a17824 */ /* 0x040fe200010e06f1 */
[----:B------:R-:W-:Y:S02]  /*65a0*/  PRMT R146, RZ, 0x7610, R146 ;  /* 0x00007610ff927816 */ /* 0x000fe40000000092 */
[----:B------:R0:W4:Y:S01]  /*65b0*/  @!P0 LDG.E.U8 R163, desc[UR14][R156.64] ;  /* 0x0000000e9ca38981 */ /* 0x000122000c1e1100 */
[----:B------:R-:W-:-:S03]  /*65c0*/  IMAD.X R159, R148, 0x1, R236, P1 ;  /* 0x00000001949f7824 */ /* 0x000fc600008e06ec */
[----:B------:R1:W4:Y:S04]  /*65d0*/  @!P0 LDG.E.U8 R146, desc[UR14][R160.64] ;  /* 0x0000000ea0928981 */ /* 0x000328000c1e1100 */
[----:B------:R1:W4:Y:S01]  /*65e0*/  @!P0 LDG.E.U8 R164, desc[UR14][R158.64] ;  /* 0x0000000e9ea48981 */ /* 0x000322000c1e1100 */
[----:B0-----:R-:W-:-:S05]  /*65f0*/  IADD3 R156, P1, R2, R233, RZ ;  /* 0x000000e9029c7210 */ /* 0x001fca0007f3e0ff */
[----:B------:R-:W-:Y:S01]  /*6600*/  IMAD.X R157, R148, 0x1, R232, P1 ;  /* 0x00000001949d7824 */ /* 0x000fe200008e06e8 */
[C---:B-1----:R-:W-:Y:S02]  /*6610*/  IADD3 R160, P2, R2.reuse, R235, RZ ;  /* 0x000000eb02a07210 */ /* 0x042fe40007f5e0ff */
[----:B------:R-:W-:Y:S02]  /*6620*/  IADD3 R158, P1, R2, R231, RZ ;  /* 0x000000e7029e7210 */ /* 0x000fe40007f3e0ff */
[----:B------:R0:W4:Y:S01]  /*6630*/  @!P0 LDG.E.U8 R166, desc[UR14][R156.64] ;  /* 0x0000000e9ca68981 */ /* 0x000122000c1e1100 */
[C---:B------:R-:W-:Y:S02]  /*6640*/  IMAD.X R161, R148.reuse, 0x1, R234, P2 ;  /* 0x0000000194a17824 */ /* 0x040fe400010e06ea */
[----:B------:R-:W-:-:S03]  /*6650*/  IMAD.X R159, R148, 0x1, R227, P1 ;  /* 0x00000001949f7824 */ /* 0x000fc600008e06e3 */
[----:B------:R1:W4:Y:S01]  /*6660*/  @!P0 LDG.E.U8 R165, desc[UR14][R160.64] ;  /* 0x0000000ea0a58981 */ /* 0x000322000c1e1100 */
[----:B0-----:R-:W-:-:S03]  /*6670*/  IADD3 R156, P1, R2, R221, RZ ;  /* 0x000000dd029c7210 */ /* 0x001fc60007f3e0ff */
[----:B------:R0:W4:Y:S02]  /*6680*/  @!P0 LDG.E.U8 R168, desc[UR14][R158.64] ;  /* 0x0000000e9ea88981 */ /* 0x000124000c1e1100 */
[----:B------:R-:W-:Y:S01]  /*6690*/  IMAD.X R157, R148, 0x1, R219, P1 ;  /* 0x00000001949d7824 */ /* 0x000fe200008e06db */
[----:B-1----:R-:W-:-:S04]  /*66a0*/  IADD3 R160, P2, R2, R225, RZ ;  /* 0x000000e102a07210 */ /* 0x002fc80007f5e0ff */
[----:B------:R1:W4:Y:S01]  /*66b0*/  @!P0 LDG.E.U8 R169, desc[UR14][R156.64] ;  /* 0x0000000e9ca98981 */ /* 0x000322000c1e1100 */
[----:B0-----:R-:W-:Y:S01]  /*66c0*/  IADD3 R158, P1, R2, R217, RZ ;  /* 0x000000d9029e7210 */ /* 0x001fe20007f3e0ff */
[----:B------:R-:W-:-:S04]  /*66d0*/  IMAD.X R161, R148, 0x1, R223, P2 ;  /* 0x0000000194a17824 */ /* 0x000fc800010e06df */
[----:B------:R-:W-:Y:S01]  /*66e0*/  IMAD.X R159, R148, 0x1, R215, P1 ;  /* 0x00000001949f7824 */ /* 0x000fe200008e06d7 */
[----:B------:R0:W4:Y:S01]  /*66f0*/  @!P0 LDG.E.U8 R167, desc[UR14][R160.64] ;  /* 0x0000000ea0a78981 */ /* 0x000122000c1e1100 */
[----:B-1----:R-:W-:-:S03]  /*6700*/  IADD3 R156, P1, R2, R209, RZ ;  /* 0x000000d1029c7210 */ /* 0x002fc60007f3e0ff */
[----:B------:R1:W4:Y:S02]  /*6710*/  @!P0 LDG.E.U8 R170, desc[UR14][R158.64] ;  /* 0x0000000e9eaa8981 */ /* 0x000324000c1e1100 */
[----:B------:R-:W-:Y:S01]  /*6720*/  IMAD.X R157, R148, 0x1, R207, P1 ;  /* 0x00000001949d7824 */ /* 0x000fe200008e06cf */
[----:B0-----:R-:W-:-:S04]  /*6730*/  IADD3 R160, P2, R2, R213, RZ ;  /* 0x000000d502a07210 */ /* 0x001fc80007f5e0ff */
[----:B------:R0:W4:Y:S01]  /*6740*/  @!P0 LDG.E.U8 R174, desc[UR14][R156.64] ;  /* 0x0000000e9cae8981 */ /* 0x000122000c1e1100 */
[----:B-1----:R-:W-:Y:S01]  /*6750*/  IADD3 R158, P1, R2, R203, RZ ;  /* 0x000000cb029e7210 */ /* 0x002fe20007f3e0ff */
[----:B------:R-:W-:-:S04]  /*6760*/  IMAD.X R161, R148, 0x1, R211, P2 ;  /* 0x0000000194a17824 */ /* 0x000fc800010e06d3 */
[----:B------:R-:W-:Y:S01]  /*6770*/  IMAD.X R159, R148, 0x1, R201, P1 ;  /* 0x00000001949f7824 */ /* 0x000fe200008e06c9 */
[----:B------:R1:W4:Y:S01]  /*6780*/  @!P0 LDG.E.U8 R171, desc[UR14][R160.64] ;  /* 0x0000000ea0ab8981 */ /* 0x000322000c1e1100 */
[----:B0-----:R-:W-:-:S03]  /*6790*/  IADD3 R156, P2, R2, R191, RZ ;  /* 0x000000bf029c7210 */ /* 0x001fc60007f5e0ff */
[----:B------:R-:W4:Y:S02]  /*67a0*/  @!P0 LDG.E.U8 R177, desc[UR14][R158.64] ;  /* 0x0000000e9eb18981 */ /* 0x000f24000c1e1100 */
[----:B------:R-:W-:Y:S01]  /*67b0*/  IMAD.X R157, R148, 0x1, R183, P2 ;  /* 0x00000001949d7824 */ /* 0x000fe200010e06b7 */
[----:B-1----:R-:W-:-:S04]  /*67c0*/  IADD3 R160, P1, R2, R137, RZ ;  /* 0x0000008902a07210 */ /* 0x002fc80007f3e0ff */
[----:B------:R0:W4:Y:S01]  /*67d0*/  @!P0 LDG.E.U8 R178, desc[UR14][R156.64] ;  /* 0x0000000e9cb28981 */ /* 0x000122000c1e1100 */
[----:B------:R-:W-:-:S05]  /*67e0*/  IMAD.X R161, R148, 0x1, R144, P1 ;  /* 0x0000000194a17824 */ /* 0x000fca00008e0690 */
[----:B------:R1:W4:Y:S01]  /*67f0*/  @!P0 LDG.E.U8 R180, desc[UR14][R160.64] ;  /* 0x0000000ea0b48981 */ /* 0x000322000c1e1100 */
[----:B0-----:R-:W-:-:S05]  /*6800*/  IADD3 R156, P1, R2, R135, RZ ;  /* 0x00000087029c7210 */ /* 0x001fca0007f3e0ff */
[----:B------:R-:W-:Y:S01]  /*6810*/  IMAD.X R157, R148, 0x1, R143, P1 ;  /* 0x00000001949d7824 */ /* 0x000fe200008e068f */
[----:B------:R-:W-:Y:S02]  /*6820*/  IADD3 R158, P1, R2, R133, RZ ;  /* 0x00000085029e7210 */ /* 0x000fe40007f3e0ff */
[----:B-1----:R-:W-:Y:S02]  /*6830*/  PRMT R160, RZ, 0x7610, R160 ;  /* 0x00007610ffa07816 */ /* 0x002fe400000000a0 */
[----:B------:R-:W-:Y:S01]  /*6840*/  PRMT R161, RZ, 0x7610, R161 ;  /* 0x00007610ffa17816 */ /* 0x000fe200000000a1 */
[----:B------:R-:W-:-:S03]  /*6850*/  IMAD.X R159, R148, 0x1, R142, P1 ;  /* 0x00000001949f7824 */ /* 0x000fc600008e068e */
[----:B------:R0:W4:Y:S04]  /*6860*/  @!P0 LDG.E.U8 R160, desc[UR14][R156.64] ;  /* 0x0000000e9ca08981 */ /* 0x000128000c1e1100 */
[----:B------:R1:W4:Y:S01]  /*6870*/  @!P0 LDG.E.U8 R161, desc[UR14][R158.64] ;  /* 0x0000000e9ea18981 */ /* 0x000322000c1e1100 */
[----:B0-----:R-:W-:Y:S02]  /*6880*/  IADD3 R156, P1, R2, R131, RZ ;  /* 0x00000083029c7210 */ /* 0x001fe40007f3e0ff */
[----:B-1----:R-:W-:-:S03]  /*6890*/  PRMT R158, RZ, 0x7610, R158 ;  /* 0x00007610ff9e7816 */ /* 0x002fc6000000009e */
[----:B------:R-:W-:-:S05]  /*68a0*/  IMAD.X R157, R148, 0x1, R141, P1 ;  /* 0x00000001949d7824 */ /* 0x000fca00008e068d */
[----:B------:R0:W4:Y:S01]  /*68b0*/  @!P0 LDG.E.U8 R158, desc[UR14][R156.64] ;  /* 0x0000000e9c9e8981 */ /* 0x000122000c1e1100 */
[----:B------:R-:W-:Y:S02]  /*68c0*/  PRMT R159, RZ, 0x7610, R159 ;  /* 0x00007610ff9f7816 */ /* 0x000fe4000000009f */
[----:B0-----:R-:W-:-:S05]  /*68d0*/  IADD3 R156, P1, R2, R129, RZ ;  /* 0x00000081029c7210 */ /* 0x001fca0007f3e0ff */
[----:B------:R-:W-:-:S05]  /*68e0*/  IMAD.X R157, R148, 0x1, R140, P1 ;  /* 0x00000001949d7824 */ /* 0x000fca00008e068c */
[----:B------:R0:W4:Y:S02]  /*68f0*/  @!P0 LDG.E.U8 R159, desc[UR14][R156.64] ;  /* 0x0000000e9c9f8981 */ /* 0x000124000c1e1100 */
        /* <DEDUP_REMOVED lines=23> */
[----:B------:R0:W4:Y:S01]  /*6a70*/  @!P0 LDG.E.U8 R202, desc[UR14][R156.64] ;  /* 0x0000000e9cca8981 */ /* 0x000122000c1e1100 */
[----:B------:R-:W-:Y:S02]  /*6a80*/  PRMT R204, RZ, 0x7610, R204 ;  /* 0x00007610ffcc7816 */ /* 0x000fe400000000cc */
        /* <DEDUP_REMOVED lines=29> */
[----:B------:R-:W-:Y:S01]  /*6c60*/  IMAD.X R157, R148, 0x1, R110, P1 ;  /* 0x00000001949d7824 */ /* 0x000fe200008e066e */
[C---:B------:R-:W-:Y:S02]  /*6c70*/  IADD3 RZ, P1, R2.reuse, R3, RZ ;  /* 0x0000000302ff7210 */ /* 0x040fe40007f3e0ff */
[----:B------:R-:W-:Y:S02]  /*6c80*/  PRMT R220, RZ, 0x7610, R220 ;  /* 0x00007610ffdc7816 */ /* 0x000fe400000000dc */
[----:B------:R0:W4:Y:S01]  /*6c90*/  @!P0 LDG.E.U8 R218, desc[UR14][R156.64] ;  /* 0x0000000e9cda8981 */ /* 0x000122000c1e1100 */
[----:B------:R-:W-:Y:S01]  /*6ca0*/  PRMT R222, RZ, 0x7610, R222 ;  /* 0x00007610ffde7816 */ /* 0x000fe200000000de */
[----:B0-----:R-:W-:Y:S02]  /*6cb0*/  IMAD.IADD R156, R2, 0x1, R3 ;  /* 0x00000001029c7824 */ /* 0x001fe400078e0203 */
[----:B------:R-:W-:Y:S01]  /*6cc0*/  IMAD.X R157, R148, 0x1, R108, P1 ;  /* 0x00000001949d7824 */ /* 0x000fe200008e066c */
[----:B------:R-:W-:-:S04]  /*6cd0*/  IADD3 RZ, P1, R2, R93, RZ ;  /* 0x0000005d02ff7210 */ /* 0x000fc80007f3e0ff */
        /* <DEDUP_REMOVED lines=10> */
[----:B------:R0:W4:Y:S02]  /*6d80*/  @!P0 LDG.E.U8 R224, desc[UR14][R156.64] ;  /* 0x0000000e9ce08981 */ /* 0x000124000c1e1100 */
[----:B0-----:R-:W-:Y:S02]  /*6d90*/  IMAD.IADD R156, R2, 0x1, R89 ;  /* 0x00000001029c7824 */ /* 0x001fe400078e0259 */
[----:B------:R-:W-:-:S05]  /*6da0*/  IMAD.X R157, R148, 0x1, R102, P1 ;  /* 0x00000001949d7824 */ /* 0x000fca00008e0666 */
[----:B------:R0:W4:Y:S02]  /*6db0*/  @!P0 LDG.E.U8 R226, desc[UR14][R156.64] ;  /* 0x0000000e9ce28981 */ /* 0x000124000c1e1100 */
[----:B0-----:R-:W0:Y:S01]  /*6dc0*/  S2R R157, SR_TID.X ;  /* 0x00000000009d7919 */ /* 0x001e220000002100 */
[----:B------:R-:W-:Y:S02]  /*6dd0*/  IADD3 RZ, P1, R2, R23, RZ ;  /* 0x0000001702ff7210 */ /* 0x000fe40007f3e0ff */
[----:B------:R-:W-:Y:S01]  /*6de0*/  PRMT R228, RZ, 0x7610, R228 ;  /* 0x00007610ffe47816 */ /* 0x000fe200000000e4 */
[----:B0-----:R-:W-:-:S05]  /*6df0*/  IMAD.SHL.U32 R156, R157, 0x8, RZ ;  /* 0x000000089d9c7824 */ /* 0x001fca00078e00ff */
[----:B------:R-:W-:Y:S01]  /*6e00*/  LOP3.LUT R156, R156, 0x30, RZ, 0xc0, !PT ;  /* 0x000000309c9c7812 */ /* 0x000fe200078ec0ff */
[----:B------:R-:W-:Y:S01]  /*6e10*/  IMAD.X R157, R148, 0x1, R100, P1 ;  /* 0x00000001949d7824 */ /* 0x000fe200008e0664 */
[----:B------:R-:W-:-:S03]  /*6e20*/  IADD3 RZ, P1, R2, R21, RZ ;  /* 0x0000001502ff7210 */ /* 0x000fc60007f3e0ff */
[----:B------:R-:W-:Y:S02]  /*6e30*/  IMAD R229, R229, 0x40, R156 ;  /* 0x00000040e5e57824 */ /* 0x000fe400078e029c */
[----:B------:R-:W-:-:S03]  /*6e40*/  IMAD.IADD R156, R2, 0x1, R23 ;  /* 0x00000001029c7824 */ /* 0x000fc600078e0217 */
[----:B------:R-:W-:Y:S02]  /*6e50*/  LOP3.LUT R229, R229, R230, RZ, 0xfc, !PT ;  /* 0x000000e6e5e57212 */ /* 0x000fe400078efcff */
[----:B------:R0:W4:Y:S01]  /*6e60*/  @!P0 LDG.E.U8 R228, desc[UR14][R156.64] ;  /* 0x0000000e9ce48981 */ /* 0x000122000c1e1100 */
[----:B------:R-:W-:-:S03]  /*6e70*/  PRMT R230, RZ, 0x7610, R230 ;  /* 0x00007610ffe67816 */ /* 0x000fc600000000e6 */
[----:B------:R1:W-:Y:S01]  /*6e80*/  STS.U8 [R229+UR12+0x4000], R172 ;  /* 0x004000ace5007988 */ /* 0x0003e2000800000c */
[----:B0-----:R-:W-:Y:S02]  /*6e90*/  IMAD.IADD R156, R2, 0x1, R21 ;  /* 0x00000001029c7824 */ /* 0x001fe400078e0215 */
[----:B------:R-:W-:Y:S01]  /*6ea0*/  IMAD.X R157, R148, 0x1, R98, P1 ;  /* 0x00000001949d7824 */ /* 0x000fe200008e0662 */
[C---:B------:R-:W-:Y:S02]  /*6eb0*/  IADD3 RZ, P1, R2.reuse, R19, RZ ;  /* 0x0000001302ff7210 */ /* 0x040fe40007f3e0ff */
[----:B-1----:R-:W-:Y:S02]  /*6ec0*/  PRMT R172, RZ, 0x7610, R172 ;  /* 0x00007610ffac7816 */ /* 0x002fe400000000ac */
[----:B------:R0:W4:Y:S04]  /*6ed0*/  @!P0 LDG.E.U8 R230, desc[UR14][R156.64] ;  /* 0x0000000e9ce68981 */ /* 0x000128000c1e1100 */
[----:B------:R1:W-:Y:S01]  /*6ee0*/  STS.U8 [R229+UR12+0x4004], R162 ;  /* 0x004004a2e5007988 */ /* 0x0003e2000800000c */
[----:B0-----:R-:W-:-:S02]  /*6ef0*/  IMAD.IADD R156, R2, 0x1, R19 ;  /* 0x00000001029c7824 */ /* 0x001fc400078e0213 */
[----:B------:R-:W-:Y:S01]  /*6f00*/  IMAD.X R157, R148, 0x1, R96, P1 ;  /* 0x00000001949d7824 */ /* 0x000fe200008e0660 */
[C---:B------:R-:W-:Y:S02]  /*6f10*/  IADD3 RZ, P1, R2.reuse, R17, RZ ;  /* 0x0000001102ff7210 */ /* 0x040fe40007f3e0ff */
[----:B-1----:R-:W-:Y:S02]  /*6f20*/  PRMT R162, RZ, 0x7610, R162 ;  /* 0x00007610ffa27816 */ /* 0x002fe400000000a2 */
[----:B------:R0:W4:Y:S01]  /*6f30*/  @!P0 LDG.E.U8 R172, desc[UR14][R156.64] ;  /* 0x0000000e9cac8981 */ /* 0x000122000c1e1100 */
[----:B------:R-:W-:Y:S01]  /*6f40*/  PRMT R237, RZ, 0x7610, R237 ;  /* 0x00007610ffed7816 */ /* 0x000fe200000000ed */
[----:B0-----:R-:W-:Y:S02]  /*6f50*/  IMAD.IADD R156, R2, 0x1, R17 ;  /* 0x00000001029c7824 */ /* 0x001fe400078e0211 */
[----:B------:R-:W-:Y:S01]  /*6f60*/  IMAD.X R157, R148, 0x1, R94, P1 ;  /* 0x00000001949d7824 */ /* 0x000fe200008e065e */
[----:B------:R-:W-:-:S04]  /*6f70*/  IADD3 RZ, P1, R2, R15, RZ ;  /* 0x0000000f02ff7210 */ /* 0x000fc80007f3e0ff */
[----:B------:R0:W4:Y:S02]  /*6f80*/  @!P0 LDG.E.U8 R162, desc[UR14][R156.64] ;  /* 0x0000000e9ca28981 */ /* 0x000124000c1e1100 */
[----:B0-----:R-:W-:Y:S02]  /*6f90*/  IMAD.IADD R156, R2, 0x1, R15 ;  /* 0x00000001029c7824 */ /* 0x001fe400078e020f */
[----:B------:R-:W-:Y:S01]  /*6fa0*/  IMAD.X R157, R148, 0x1, R92, P1 ;  /* 0x00000001949d7824 */ /* 0x000fe200008e065c */
[----:B------:R-:W-:-:S04]  /*6fb0*/  IADD3 RZ, P1, R2, R13, RZ ;  /* 0x0000000d02ff7210 */ /* 0x000fc80007f3e0ff */
[----:B------:R0:W4:Y:S04]  /*6fc0*/  @!P0 LDG.E.U8 R237, desc[UR14][R156.64] ;  /* 0x0000000e9ced8981 */ /* 0x000128000c1e1100 */
[----:B------:R1:W-:Y:S01]  /*6fd0*/  STS.U8 [R229+UR12+0x4008], R155 ;  /* 0x0040089be5007988 */ /* 0x0003e2000800000c */
[----:B0-----:R-:W-:-:S03]  /*6fe0*/  LOP3.LUT R157, R229, 0x10, RZ, 0x3c, !PT ;  /* 0x00000010e59d7812 */ /* 0x001fc600078e3cff */
[----:B------:R-:W-:Y:S01]  /*6ff0*/  STS.U8 [R229+UR12+0x400c], R153 ;  /* 0x00400c99e5007988 */ /* 0x000fe2000800000c */
[----:B------:R-:W-:Y:S01]  /*7000*/  PRMT R156, RZ, 0x7610, R156 ;  /* 0x00007610ff9c7816 */ /* 0x000fe2000000009c */
[----:B-1----:R-:W-:Y:S02]  /*7010*/  IMAD.X R155, R148, 0x1, R90, P1 ;  /* 0x00000001949b7824 */ /* 0x002fe400008e065a */
[----:B------:R0:W-:Y:S01]  /*7020*/  STS.U8 [R157+UR12+0x4000], R154 ;  /* 0x0040009a9d007988 */ /* 0x0001e2000800000c */
[----:B------:R-:W-:-:S03]  /*7030*/  IADD3 RZ, P1, R2, R11, RZ ;  /* 0x0000000b02ff7210 */ /* 0x000fc60007f3e0ff */
[----:B------:R1:W-:Y:S01]  /*7040*/  STS.U8 [R157+UR12+0x4004], R152 ;  /* 0x004004989d007988 */ /* 0x0003e2000800000c */
[----:B0-----:R-:W-:Y:S02]  /*7050*/  IMAD.IADD R154, R2, 0x1, R13 ;  /* 0x00000001029a7824 */ /* 0x001fe400078e020d */
[----:B------:R-:W-:-:S03]  /*7060*/  IMAD.X R153, R148, 0x1, R88, P1 ;  /* 0x0000000194997824 */ /* 0x000fc600008e0658 */
[----:B------:R0:W4:Y:S01]  /*7070*/  @!P0 LDG.E.U8 R156, desc[UR14][R154.64] ;  /* 0x0000000e9a9c8981 */ /* 0x000122000c1e1100 */
[C---:B-1----:R-:W-:Y:S01]  /*7080*/  IMAD.IADD R152, R2.reuse, 0x1, R11 ;  /* 0x0000000102987824 */ /* 0x042fe200078e020b */
[----:B------:R-:W-:Y:S02]  /*7090*/  IADD3 RZ, P1, R2, R10, RZ ;  /* 0x0000000a02ff7210 */ /* 0x000fe40007f3e0ff */
[----:B0-----:R-:W-:Y:S02]  /*70a0*/  PRMT R154, RZ, 0x7610, R154 ;  /* 0x00007610ff9a7816 */ /* 0x001fe4000000009a */
[----:B------:R-:W-:-:S04]  /*70b0*/  PRMT R155, RZ, 0x7610, R155 ;  /* 0x00007610ff9b7816 */ /* 0x000fc8000000009b */
[----:B------:R0:W4:Y:S04]  /*70c0*/  @!P0 LDG.E.U8 R154, desc[UR14][R152.64] ;  /* 0x0000000e989a8981 */ /* 0x000128000c1e1100 */
[----:B------:R1:W-:Y:S01]  /*70d0*/  STS.U8 [R157+UR12+0x4008], R151 ;  /* 0x004008979d007988 */ /* 0x0003e2000800000c */
[----:B0-----:R-:W-:Y:S02]  /*70e0*/  IMAD.IADD R152, R2, 0x1, R10 ;  /* 0x0000000102987824 */ /* 0x001fe400078e020a */
[----:B------:R-:W-:Y:S01]  /*70f0*/  IMAD.X R153, R148, 0x1, R22, P1 ;  /* 0x0000000194997824 */ /* 0x000fe200008e0616 */
[----:B------:R-:W-:Y:S01]  /*7100*/  IADD3 RZ, P1, R2, R9, RZ ;  /* 0x0000000902ff7210 */ /* 0x000fe20007f3e0ff */
[----:B------:R0:W-:Y:S04]  /*7110*/  STS.U8 [R157+UR12+0x400c], R150 ;  /* 0x00400c969d007988 */ /* 0x0001e8000800000c */
[----:B------:R2:W4:Y:S01]  /*7120*/  @!P0 LDG.E.U8 R155, desc[UR14][R152.64] ;  /* 0x0000000e989b8981 */ /* 0x000522000c1e1100 */
[----:B-1----:R-:W-:-:S02]  /*7130*/  IMAD.X R151, R148, 0x1, R20, P1 ;  /* 0x0000000194977824 */ /* 0x002fc400008e0614 */
[C---:B0-----:R-:W-:Y:S01]  /*7140*/  IMAD.IADD R150, R2.reuse, 0x1, R9 ;  /* 0x0000000102967824 */ /* 0x041fe200078e0209 */
[----:B--2---:R-:W-:Y:S02]  /*7150*/  PRMT R152, RZ, 0x7610, R152 ;  /* 0x00007610ff987816 */ /* 0x004fe40000000098 */
[----:B------:R-:W-:-:S04]  /*7160*/  IADD3 RZ, P1, R2, R8, RZ ;  /* 0x0000000802ff7210 */ /* 0x000fc80007f3e0ff */
[----:B------:R0:W2:Y:S02]  /*7170*/  @!P0 LDG.E.U8 R152, desc[UR14][R150.64] ;  /* 0x0000000e96988981 */ /* 0x0000a4000c1e1100 */
[----:B0-----:R-:W-:Y:S01]  /*7180*/  LOP3.LUT R151, R229, 0x20, RZ, 0x3c, !PT ;  /* 0x00000020e5977812 */ /* 0x001fe200078e3cff */
[----:B------:R-:W-:-:S04]  /*7190*/  IMAD.IADD R150, R2, 0x1, R8 ;  /* 0x0000000102967824 */ /* 0x000fc800078e0208 */
[----:B------:R0:W-:Y:S02]  /*71a0*/  STS.U8 [R151+UR12+0x4000], R145 ;  /* 0x0040009197007988 */ /* 0x0001e4000800000c */
[----:B0-----:R-:W-:Y:S01]  /*71b0*/  PRMT R145, RZ, 0x7610, R145 ;  /* 0x00007610ff917816 */ /* 0x001fe20000000091 */
[----:B------:R-:W-:-:S05]  /*71c0*/  IMAD.X R151, R148, 0x1, R18, P1 ;  /* 0x0000000194977824 */ /* 0x000fca00008e0612 */
[----:B------:R0:W2:Y:S02]  /*71d0*/  @!P0 LDG.E.U8 R145, desc[UR14][R150.64] ;  /* 0x0000000e96918981 */ /* 0x0000a4000c1e1100 */
[----:B0-----:R-:W-:-:S05]  /*71e0*/  LOP3.LUT R151, R229, 0x20, RZ, 0x3c, !PT ;  /* 0x00000020e5977812 */ /* 0x001fca00078e3cff */
[----:B------:R0:W-:Y:S04]  /*71f0*/  STS.U8 [R151+UR12+0x4004], R197 ;  /* 0x004004c597007988 */ /* 0x0001e8000800000c */
[----:B0-----:R-:W3:Y:S01]  /*7200*/  LDL.LU R197, [R1+0x40] ;  /* 0x0000400001c57983 */ /* 0x001ee20000300800 */
[C---:B------:R-:W-:Y:S01]  /*7210*/  IADD3 RZ, P1, R2.reuse, R7, RZ ;  /* 0x0000000702ff7210 */ /* 0x040fe20007f3e0ff */
[----:B------:R-:W-:Y:S01]  /*7220*/  IMAD.IADD R150, R2, 0x1, R7 ;  /* 0x0000000102967824 */ /* 0x000fe200078e0207 */
[----:B------:R-:W-:-:S03]  /*7230*/  PRMT R153, RZ, 0x7610, R153 ;  /* 0x00007610ff997816 */ /* 0x000fc60000000099 */
[----:B------:R-:W-:-:S05]  /*7240*/  IMAD.X R151, R148, 0x1, R16, P1 ;  /* 0x0000000194977824 */ /* 0x000fca00008e0610 */
[----:B------:R0:W2:Y:S02]  /*7250*/  @!P0 LDG.E.U8 R153, desc[UR14][R150.64] ;  /* 0x0000000e96998981 */ /* 0x0000a4000c1e1100 */
[----:B0-----:R-:W-:-:S05]  /*7260*/  LOP3.LUT R151, R229, 0x20, RZ, 0x3c, !PT ;  /* 0x00000020e5977812 */ /* 0x001fca00078e3cff */
[----:B------:R0:W-:Y:S02]  /*7270*/  STS.U8 [R151+UR12+0x4008], R199 ;  /* 0x004008c797007988 */ /* 0x0001e4000800000c */
[----:B0-----:R-:W-:Y:S02]  /*7280*/  LOP3.LUT R199, R229, 0x20, RZ, 0x3c, !PT ;  /* 0x00000020e5c77812 */ /* 0x001fe400078e3cff */
[C---:B------:R-:W-:Y:S01]  /*7290*/  IADD3 RZ, P1, R2.reuse, R6, RZ ;  /* 0x0000000602ff7210 */ /* 0x040fe20007f3e0ff */
[----:B------:R-:W-:Y:S01]  /*72a0*/  IMAD.IADD R150, R2, 0x1, R6 ;  /* 0x0000000102967824 */ /* 0x000fe200078e0206 */
[----:B------:R-:W-:-:S03]  /*72b0*/  PRMT R157, RZ, 0x7610, R157 ;  /* 0x00007610ff9d7816 */ /* 0x000fc6000000009d */
[----:B------:R-:W-:Y:S01]  /*72c0*/  IMAD.X R151, R148, 0x1, R14, P1 ;  /* 0x0000000194977824 */ /* 0x000fe200008e060e */
[----:B------:R-:W-:Y:S01]  /*72d0*/  IADD3 RZ, P1, R2, R0, RZ ;  /* 0x0000000002ff7210 */ /* 0x000fe20007f3e0ff */
[----:B------:R-:W-:-:S03]  /*72e0*/  USHF.R.S32.HI UR19, URZ, 0x1f, UR18 ;  /* 0x0000001f3f137899 */ /* 0x000fc60008011412 */
[----:B------:R0:W2:Y:S02]  /*72f0*/  @!P0 LDG.E.U8 R157, desc[UR14][R150.64] ;  /* 0x0000000e969d8981 */ /* 0x0000a4000c1e1100 */
[----:B0-----:R-:W-:Y:S01]  /*7300*/  IMAD.IADD R150, R2, 0x1, R0 ;  /* 0x0000000102967824 */ /* 0x001fe200078e0200 */
[----:B------:R-:W-:Y:S01]  /*7310*/  IADD3 R0, P5, R0, UR18, RZ ;  /* 0x0000001200007c10 */ /* 0x000fe2000ffbe0ff */
[----:B------:R-:W-:Y:S01]  /*7320*/  IMAD.X R151, R148, 0x1, R12, P1 ;  /* 0x0000000194977824 */ /* 0x000fe200008e060c */
[----:B------:R-:W-:Y:S02]  /*7330*/  PRMT R148, RZ, 0x7610, R148 ;  /* 0x00007610ff947816 */ /* 0x000fe40000000094 */
[----:B------:R-:W-:Y:S02]  /*7340*/  IADD3.X R12, R12, UR19, RZ, P5, !PT ;  /* 0x000000130c0c7c10 */ /* 0x000fe4000affe4ff */
[----:B------:R-:W-:Y:S02]  /*7350*/  IADD3 R13, P5, R13, UR18, RZ ;  /* 0x000000120d0d7c10 */ /* 0x000fe4000ffbe0ff */
[----:B------:R0:W2:Y:S02]  /*7360*/  @!P0 LDG.E.U8 R148, desc[UR14][R150.64] ;  /* 0x0000000e96948981 */ /* 0x0000a4000c1e1100 */
[----:B------:R-:W-:-:S02]  /*7370*/  IADD3.X R90, R90, UR19, RZ, P5, !PT ;  /* 0x000000135a5a7c10 */ /* 0x000fc4000affe4ff */
[----:B------:R-:W-:-:S04]  /*7380*/  IADD3 R91, P5, R91, UR18, RZ ;  /* 0x000000125b5b7c10 */ /* 0x000fc8000ffbe0ff */
[----:B------:R-:W-:Y:S02]  /*7390*/  IADD3.X R104, R104, UR19, RZ, P5, !PT ;  /* 0x0000001368687c10 */ /* 0x000fe4000affe4ff */
[----:B------:R-:W-:-:S04]  /*73a0*/  IADD3 R105, P5, R105, UR18, RZ ;  /* 0x0000001269697c10 */ /* 0x000fc8000ffbe0ff */
[----:B------:R-:W-:Y:S02]  /*73b0*/  IADD3.X R118, R118, UR19, RZ, P5, !PT ;  /* 0x0000001376767c10 */ /* 0x000fe4000affe4ff */
[----:B------:R-:W-:Y:S02]  /*73c0*/  IADD3 R119, P5, R119, UR18, RZ ;  /* 0x0000001277777c10 */ /* 0x000fe4000ffbe0ff */
[----:B------:R-:W-:Y:S02]  /*73d0*/  LOP3.LUT R229, R229, 0x30, RZ, 0x3c, !PT ;  /* 0x00000030e5e57812 */ /* 0x000fe400078e3cff */
[----:B------:R-:W-:Y:S02]  /*73e0*/  IADD3.X R132, R132, UR19, RZ, P5, !PT ;  /* 0x0000001384847c10 */ /* 0x000fe4000affe4ff */
[----:B------:R-:W-:-:S04]  /*73f0*/  IADD3 R133, P5, R133, UR18, RZ ;  /* 0x0000001285857c10 */ /* 0x000fc8000ffbe0ff */
[----:B------:R-:W-:Y:S02]  /*7400*/  IADD3.X R142, R142, UR19, RZ, P5, !PT ;  /* 0x000000138e8e7c10 */ /* 0x000fe4000affe4ff */
[----:B------:R-:W-:-:S04]  /*7410*/  IADD3 R217, P5, R217, UR18, RZ ;  /* 0x00000012d9d97c10 */ /* 0x000fc8000ffbe0ff */
[----:B------:R-:W-:Y:S02]  /*7420*/  IADD3.X R215, R215, UR19, RZ, P5, !PT ;  /* 0x00000013d7d77c10 */ /* 0x000fe4000affe4ff */
[----:B------:R-:W-:-:S04]  /*7430*/  IADD3 R240, P5, R240, UR18, RZ ;  /* 0x00000012f0f07c10 */ /* 0x000fc8000ffbe0ff */
[----:B------:R-:W-:Y:S02]  /*7440*/  IADD3.X R239, R239, UR19, RZ, P5, !PT ;  /* 0x00000013efef7c10 */ /* 0x000fe4000affe4ff */
[----:B------:R-:W-:Y:S01]  /*7450*/  IADD3 R5, P5, R5, UR18, RZ ;  /* 0x0000001205057c10 */ /* 0x000fe2000ffbe0ff */
[----:B---3--:R1:W-:Y:S02]  /*7460*/  STS.U8 [R199+UR12+0x400c], R197 ;  /* 0x00400cc5c7007988 */ /* 0x0083e4000800000c */
[----:B-1----:R-:W0:Y:S02]  /*7470*/  S2R R197, SR_TID.X ;  /* 0x0000000000c57919 */ /* 0x002e240000002100 */
[----:B------:R-:W-:Y:S04]  /*7480*/  STS.U8 [R229+UR12+0x4000], R205 ;  /* 0x004000cde5007988 */ /* 0x000fe8000800000c */
[----:B------:R-:W-:Y:S04]  /*7490*/  STS.U8 [R229+UR12+0x4004], R195 ;  /* 0x004004c3e5007988 */ /* 0x000fe8000800000c */
[----:B------:R-:W-:Y:S04]  /*74a0*/  STS.U8 [R229+UR12+0x4008], R193 ;  /* 0x004008c1e5007988 */ /* 0x000fe8000800000c */
[----:B------:R1:W-:Y:S04]  /*74b0*/  STS.U8 [R229+UR12+0x400c], R95 ;  /* 0x00400c5fe5007988 */ /* 0x0003e8000800000c */
[----:B-1----:R-:W3:Y:S01]  /*74c0*/  LDL.LU R95, [R1+0x164] ;  /* 0x00016400015f7983 */ /* 0x002ee20000300800 */
[----:B0-----:R-:W-:-:S04]  /*74d0*/  SHF.R.S32.HI R150, RZ, 0x7, R197 ;  /* 0x00000007ff967819 */ /* 0x001fc800000114c5 */
[----:B------:R-:W-:-:S04]  /*74e0*/  SGXT R150, R150, 0x1 ;  /* 0x000000019696781a */ /* 0x000fc80000000200 */
[----:B------:R-:W-:-:S04]  /*74f0*/  LOP3.LUT R150, R150, 0x90, RZ, 0xc0, !PT ;  /* 0x0000009096967812 */ /* 0x000fc800078ec0ff */
[----:B------:R-:W-:-:S05]  /*7500*/  LOP3.LUT R150, R150, 0x7f, R197, 0x78, !PT ;  /* 0x0000007f96967812 */ /* 0x000fca00078e78c5 */
[----:B-----5:R0:W-:Y:S04]  /*7510*/  STS.U8 [R150+UR12+0xc00], R149 ;  /* 0x000c009596007988 */ /* 0x0201e8000800000c */
[----:B------:R1:W-:Y:S04]  /*7520*/  STS.U8 [R150+UR12+0xa00], R173 ;  /* 0x000a00ad96007988 */ /* 0x0003e8000800000c */
[----:B------:R5:W-:Y:S01]  /*7530*/  STS.U8 [R150+UR12+0x800], R176 ;  /* 0x000800b096007988 */ /* 0x000be2000800000c */
[----:B0-----:R-:W-:-:S03]  /*7540*/  SHF.R.S32.HI R149, RZ, 0x7, R197 ;  /* 0x00000007ff957819 */ /* 0x001fc600000114c5 */
[----:B------:R0:W-:Y:S04]  /*7550*/  STS.U8 [R150+UR12+0x600], R181 ;  /* 0x000600b596007988 */ /* 0x0001e8000800000c */
[----:B-1----:R-:W4:Y:S01]  /*7560*/  LDL.LU R173, [R1+0xc] ;  /* 0x00000c0001ad7983 */ /* 0x002f220000300800 */
[----:B------:R-:W-:-:S03]  /*7570*/  SGXT R149, R149, 0x1 ;  /* 0x000000019595781a */ /* 0x000fc60000000200 */
[----:B-----5:R-:W5:Y:S04]  /*7580*/  LDL.LU R176, [R1+0x14] ;  /* 0x0000140001b07983 */ /* 0x020f680000300800 */
[----:B------:R1:W-:Y:S04]  /*7590*/  STS.U8 [R150+UR12+0x400], R184 ;  /* 0x000400b896007988 */ /* 0x0003e8000800000c */
[----:B0-----:R-:W2:Y:S01]  /*75a0*/  LDL.LU R181, [R1+0x1c] ;  /* 0x00001c0001b57983 */ /* 0x001ea20000300800 */
[----:B------:R-:W-:-:S03]  /*75b0*/  LOP3.LUT R149, R149, 0x90, RZ, 0xc0, !PT ;  /* 0x0000009095957812 */ /* 0x000fc600078ec0ff */
[----:B------:R0:W-:Y:S04]  /*75c0*/  STS.U8 [R150+UR12+0x200], R186 ;  /* 0x000200ba96007988 */ /* 0x0001e8000800000c */
[----:B-1----:R-:W3:Y:S04]  /*75d0*/  LDL.LU R184, [R1+0x24] ;  /* 0x0000240001b87983 */ /* 0x002ee80000300800 */
[----:B------:R-:W3:Y:S04]  /*75e0*/  LDL.LU R151, [R1+0x34] ;  /* 0x0000340001977983 */ /* 0x000ee80000300800 */
[----:B------:R1:W-:Y:S04]  /*75f0*/  STS.U8 [R150+UR12], R189 ;  /* 0x000000bd96007988 */ /* 0x0003e8000800000c */
[----:B0-----:R-:W3:Y:S01]  /*7600*/  LDL.LU R186, [R1] ;  /* 0x0000000001ba7983 */ /* 0x001ee20000300800 */
[----:B------:R-:W-:-:S03]  /*7610*/  LOP3.LUT R149, R149, 0x7f, R197, 0x78, !PT ;  /* 0x0000007f95957812 */ /* 0x000fc600078e78c5 */
[----:B-1----:R-:W3:Y:S04]  /*7620*/  LDL.LU R189, [R1+0x3c] ;  /* 0x00003c0001bd7983 */ /* 0x002ee80000300800 */
[----:B------:R-:W3:Y:S04]  /*7630*/  LDL.LU R229, [R1+0x10] ;  /* 0x0000100001e57983 */ /* 0x000ee80000300800 */
[----:B------:R-:W3:Y:S04]  /*7640*/  LDL.LU R193, [R1+0x18] ;  /* 0x0000180001c17983 */ /* 0x000ee80000300800 */
[----:B------:R-:W3:Y:S04]  /*7650*/  LDL.LU R195, [R1+0x20] ;  /* 0x0000200001c37983 */ /* 0x000ee80000300800 */
[----:B------:R-:W3:Y:S04]  /*7660*/  LDL.LU R205, [R1+0x28] ;  /* 0x0000280001cd7983 */ /* 0x000ee80000300800 */
[----:B------:R-:W3:Y:S04]  /*7670*/  LDL.LU R199, [R1+0x30] ;  /* 0x0000300001c77983 */ /* 0x000ee80000300800 */
[----:B------:R-:W3:Y:S04]  /*7680*/  LDL.LU R197, [R1+0x38] ;  /* 0x0000380001c57983 */ /* 0x000ee80000300800 */
[----:B------:R0:W-:Y:S04]  /*7690*/  STL [R1+0x4], R5 ;  /* 0x0000040501007387 */ /* 0x0001e80000100800 */
[----:B0-----:R-:W3:Y:S01]  /*76a0*/  LDL.LU R5, [R1+0x160] ;  /* 0x0001600001057983 */ /* 0x001ee20000300800 */
[----:B------:R-:W-:-:S02]  /*76b0*/  IADD3 R6, P6, R6, UR18, RZ ;  /* 0x0000001206067c10 */ /* 0x000fc4000ffde0ff */
[----:B------:R-:W-:Y:S02]  /*76c0*/  IADD3 R7, P0, R7, UR18, RZ ;  /* 0x0000001207077c10 */ /* 0x000fe4000ff1e0ff */
[----:B------:R-:W-:Y:S02]  /*76d0*/  IADD3 R8, P1, R8, UR18, RZ ;  /* 0x0000001208087c10 */ /* 0x000fe4000ff3e0ff */
[----:B------:R-:W-:Y:S02]  /*76e0*/  IADD3 R10, P3, R10, UR18, RZ ;  /* 0x000000120a0a7c10 */ /* 0x000fe4000ff7e0ff */
[----:B------:R-:W-:Y:S02]  /*76f0*/  IADD3 R9, P2, R9, UR18, RZ ;  /* 0x0000001209097c10 */ /* 0x000fe4000ff5e0ff */
[----:B------:R-:W-:Y:S02]  /*7700*/  IADD3.X R14, R14, UR19, RZ, P6, !PT ;  /* 0x000000130e0e7c10 */ /* 0x000fe4000b7fe4ff */
[----:B------:R-:W-:-:S02]  /*7710*/  IADD3 R15, P6, R15, UR18, RZ ;  /* 0x000000120f0f7c10 */ /* 0x000fc4000ffde0ff */
[----:B------:R-:W-:Y:S02]  /*7720*/  IADD3.X R16, R16, UR19, RZ, P0, !PT ;  /* 0x0000001310107c10 */ /* 0x000fe400087fe4ff */
[----:B------:R-:W-:Y:S02]  /*7730*/  IADD3 R11, P4, R11, UR18, RZ ;  /* 0x000000120b0b7c10 */ /* 0x000fe4000ff9e0ff */
[----:B------:R-:W-:Y:S02]  /*7740*/  IADD3 R17, P0, R17, UR18, RZ ;  /* 0x0000001211117c10 */ /* 0x000fe4000ff1e0ff */
[----:B------:R-:W-:Y:S02]  /*7750*/  IADD3.X R18, R18, UR19, RZ, P1, !PT ;  /* 0x0000001312127c10 */ /* 0x000fe40008ffe4ff */
[----:B------:R-:W-:Y:S02]  /*7760*/  IADD3 R19, P1, R19, UR18, RZ ;  /* 0x0000001213137c10 */ /* 0x000fe4000ff3e0ff */
[----:B------:R-:W-:-:S02]  /*7770*/  IADD3.X R22, R22, UR19, RZ, P3, !PT ;  /* 0x0000001316167c10 */ /* 0x000fc40009ffe4ff */
[----:B------:R-:W-:Y:S02]  /*7780*/  IADD3.X R20, R20, UR19, RZ, P2, !PT ;  /* 0x0000001314147c10 */ /* 0x000fe400097fe4ff */
[----:B------:R-:W-:Y:S02]  /*7790*/  IADD3 R23, P3, R23, UR18, RZ ;  /* 0x0000001217177c10 */ /* 0x000fe4000ff7e0ff */
[----:B------:R-:W-:Y:S02]  /*77a0*/  IADD3 R21, P2, R21, UR18, RZ ;  /* 0x0000001215157c10 */ /* 0x000fe4000ff5e0ff */
[----:B------:R-:W-:Y:S02]  /*77b0*/  IADD3.X R92, R92, UR19, RZ, P6, !PT ;  /* 0x000000135c5c7c10 */ /* 0x000fe4000b7fe4ff */
        /* <DEDUP_REMOVED lines=73> */
[----:B------:R-:W-:-:S02]  /*7c50*/  IADD3.X R243, R243, UR19, RZ, P0, !PT ;  /* 0x00000013f3f37c10 */ /* 0x000fc400087fe4ff */
[----:B------:R-:W-:Y:S02]  /*7c60*/  IADD3 R252, P4, R252, UR18, RZ ;  /* 0x00000012fcfc7c10 */ /* 0x000fe4000ff9e0ff */
[----:B------:R-:W-:Y:S02]  /*7c70*/  IADD3.X R245, R245, UR19, RZ, P1, !PT ;  /* 0x00000013f5f57c10 */ /* 0x000fe40008ffe4ff */
[----:B------:R-:W-:Y:S02]  /*7c80*/  IADD3.X R249, R249, UR19, RZ, P3, !PT ;  /* 0x00000013f9f97c10 */ /* 0x000fe40009ffe4ff */
[----:B------:R-:W-:Y:S02]  /*7c90*/  IADD3.X R247, R247, UR19, RZ, P2, !PT ;  /* 0x00000013f7f77c10 */ /* 0x000fe400097fe4ff */
[----:B------:R-:W-:Y:S02]  /*7ca0*/  IADD3.X R251, R251, UR19, RZ, P4, !PT ;  /* 0x00000013fbfb7c10 */ /* 0x000fe4000a7fe4ff */
[----:B----4-:R-:W-:-:S02]  /*7cb0*/  IADD3 R173, P6, R173, UR18, RZ ;  /* 0x00000012adad7c10 */ /* 0x010fc4000ffde0ff */
[----:B-----5:R-:W-:-:S03]  /*7cc0*/  IADD3 R176, P0, R176, UR18, RZ ;  /* 0x00000012b0b07c10 */ /* 0x020fc6000ff1e0ff */
[----:B------:R-:W-:Y:S01]  /*7cd0*/  STL [R1+0xc], R173 ;  /* 0x00000cad01007387 */ /* 0x000fe20000100800 */
[----:B------:R-:W-:Y:S02]  /*7ce0*/  IADD3.X R4, R4, UR19, RZ, P6, !PT ;  /* 0x0000001304047c10 */ /* 0x000fe4000b7fe4ff */
[----:B--2---:R-:W-:Y:S01]  /*7cf0*/  IADD3 R181, P1, R181, UR18, RZ ;  /* 0x00000012b5b57c10 */ /* 0x004fe2000ff3e0ff */
[----:B------:R-:W-:Y:S04]  /*7d00*/  STL [R1+0x14], R176 ;  /* 0x000014b001007387 */ /* 0x000fe80000100800 */
[----:B------:R-:W-:Y:S01]  /*7d10*/  STL [R1+0x1c], R181 ;  /* 0x00001cb501007387 */ /* 0x000fe20000100800 */
[----:B---3--:R-:W-:Y:S02]  /*7d20*/  IADD3 R184, P2, R184, UR18, RZ ;  /* 0x00000012b8b87c10 */ /* 0x008fe4000ff5e0ff */
[----:B------:R-:W-:-:S02]  /*7d30*/  IADD3 R151, P4, R151, UR18, RZ ;  /* 0x0000001297977c10 */ /* 0x000fc4000ff9e0ff */
[----:B------:R-:W-:Y:S02]  /*7d40*/  IADD3.X R186, R186, UR19, RZ, P5, !PT ;  /* 0x00000013baba7c10 */ /* 0x000fe4000affe4ff */
[----:B------:R-:W-:Y:S01]  /*7d50*/  LOP3.LUT R149, R149, 0x20, RZ, 0x3c, !PT ;  /* 0x0000002095957812 */ /* 0x000fe200078e3cff */
[----:B------:R-:W-:Y:S04]  /*7d60*/  STS.U8 [R150+UR12+0xe00], R163 ;  /* 0x000e00a396007988 */ /* 0x000fe8000800000c */
[----:B------:R-:W-:Y:S01]  /*7d70*/  STS.U8 [R150+UR12+0x1000], R165 ;  /* 0x001000a596007988 */ /* 0x000fe2000800000c */
[----:B------:R-:W-:-:S05]  /*7d80*/  IADD3 R5, P3, R5, UR18, RZ ;  /* 0x0000001205057c10 */ /* 0x000fca000ff7e0ff */
[----:B------:R0:W-:Y:S04]  /*7d90*/  STL [R1+0x2c], R5 ;  /* 0x00002c0501007387 */ /* 0x0001e80000100800 */
[----:B------:R-:W-:Y:S04]  /*7da0*/  STL [R1+0x24], R184 ;  /* 0x000024b801007387 */ /* 0x000fe80000100800 */
[----:B0-----:R-:W2:Y:S04]  /*7db0*/  LDL.LU R5, [R1+0x15c] ;  /* 0x00015c0001057983 */ /* 0x001ea80000300800 */
[----:B------:R0:W-:Y:S04]  /*7dc0*/  STL [R1+0x34], R151 ;  /* 0x0000349701007387 */ /* 0x0001e80000100800 */
[----:B------:R1:W-:Y:S04]  /*7dd0*/  STL [R1+0x8], R4 ;  /* 0x0000080401007387 */ /* 0x0003e80000100800 */
[----:B------:R3:W-:Y:S01]  /*7de0*/  STL [R1], R186 ;  /* 0x000000ba01007387 */ /* 0x0007e20000100800 */
[----:B------:R-:W-:Y:S01]  /*7df0*/  USHF.L.U32 UR6, UR17, 0x7, URZ ;  /* 0x0000000711067899 */ /* 0x000fe2000800063f */
[----:B0-----:R-:W0:Y:S02]  /*7e00*/  LDC R151, c[0x0][0x238] ;  /* 0x00008e00ff977b82 */ /* 0x001e240000000800 */
[----:B-1----:R-:W4:Y:S04]  /*7e10*/  LDL.LU R4, [R1+0x158] ;  /* 0x0001580001047983 */ /* 0x002f280000300800 */
[----:B------:R3:W-:Y:S04]  /*7e20*/  STS.U8 [R150+UR12+0x1200], R168 ;  /* 0x001200a896007988 */ /* 0x0007e8000800000c */
        /* <DEDUP_REMOVED lines=53> */
[----:B------:R3:W-:Y:S01]  /*8180*/  STS.U8 [R149+UR12+0x3f00], R148 ;  /* 0x003f009495007988 */ /* 0x0007e2000800000c */
[----:B------:R1:W-:Y:S06]  /*8190*/  MEMBAR.ALL.CTA ;  /* 0x0000000000007992 */ /* 0x0003ec0000008000 */
[----:B-1----:R-:W1:Y:S01]  /*81a0*/  FENCE.VIEW.ASYNC.S ;  /* 0x00000000000073c6 */ /* 0x002e620000000000 */
[----:B------:R-:W-:-:S04]  /*81b0*/  ULOP3.LUT UR6, UR6, 0x200, URZ, 0xc0, !UPT ;  /* 0x0000020006067892 */ /* 0x000fc8000f8ec03f */
[----:B------:R-:W-:Y:S01]  /*81c0*/  ULEA.HI UR6, UR12, UR6, URZ, 0x1c ;  /* 0x000000060c067291 */ /* 0x000fe2000f8fe03f */
[----:B-1----:R-:W-:Y:S03]  /*81d0*/  BAR.SYNC.DEFER_BLOCKING 0x0 ;  /* 0x0000000000007b1d */ /* 0x002fe60000010000 */
[----:B------:R-:W-:-:S03]  /*81e0*/  ULOP3.LUT UR6, UR6, 0x3fff, URZ, 0xc0, !UPT ;  /* 0x00003fff06067892 */ /* 0x000fc6000f8ec03f */
[----:B------:R-:W-:Y:S01]  /*81f0*/  UMOV UR20, UR4 ;  /* 0x0000000400147c82 */ /* 0x000fe20008000000 */
[----:B------:R-:W-:-:S03]  /*8200*/  UMOV UR21, 0x80000020 ;  /* 0x8000002000157882 */ /* 0x000fc60000000000 */
[----:B------:R-:W-:Y:S01]  /*8210*/  UMOV UR22, UR6 ;  /* 0x0000000600167c82 */ /* 0x000fe20008000000 */
[----:B------:R-:W-:Y:S01]  /*8220*/  UMOV UR23, 0x80000020 ;  /* 0x8000002000177882 */ /* 0x000fe20000000000 */
[----:B------:R-:W-:-:S06]  /*8230*/  WARPGROUP.ARRIVE ;  /* 0x00000000000079c5 */ /* 0x000fcc0000000000 */
[----:B------:R-:W-:Y:S01]  /*8240*/  QGMMA.64x128x32.F32.E5M2.E5M2 R24, gdesc[UR20], R24 ;  /* 0x01e00000141879f3 */ /* 0x000fe20008703818 */
[----:B------:R-:W-:Y:S01]  /*8250*/  UMOV UR10, 0xfffffffe ;  /* 0xfffffffe000a7882 */ /* 0x000fe20000000000 */
[----:B------:R-:W-:Y:S01]  /*8260*/  UMOV UR11, 0x7fffffdf ;  /* 0x7fffffdf000b7882 */ /* 0x000fe20000000000 */
[----:B------:R-:W-:Y:S02]  /*8270*/  UMOV UR7, URZ ;  /* 0x0000003f00077c82 */ /* 0x000fe40008000000 */
[----:B------:R-:W-:Y:S01]  /*8280*/  UIADD3.64 UR10, UR6, -UR10, URZ ;  /* 0x8000000a060a7297 */ /* 0x000fe2000fffe03f */
[----:B------:R-:W-:Y:S02]  /*8290*/  IADD3 R189, P5, R189, UR18, RZ ;  /* 0x00000012bdbd7c10 */ /* 0x000fe4000ffbe0ff */
[----:B------:R-:W-:Y:S02]  /*82a0*/  IADD3.X R229, R229, UR19, RZ, P0, !PT ;  /* 0x00000013e5e57c10 */ /* 0x000fe400087fe4ff */
[----:B------:R-:W-:-:S02]  /*82b0*/  IADD3.X R193, R193, UR19, RZ, P1, !PT ;  /* 0x00000013c1c17c10 */ /* 0x000fc40008ffe4ff */
[----:B------:R-:W-:Y:S01]  /*82c0*/  IADD3.X R195, R195, UR19, RZ, P2, !PT ;  /* 0x00000013c3c37c10 */ /* 0x000fe200097fe4ff */
[----:B------:R3:W-:Y:S01]  /*82d0*/  STL [R1+0x3c], R189 ;  /* 0x00003cbd01007387 */ /* 0x0007e20000100800 */
[----:B------:R-:W-:Y:S02]  /*82e0*/  IADD3.X R205, R205, UR19, RZ, P3, !PT ;  /* 0x00000013cdcd7c10 */ /* 0x000fe40009ffe4ff */
[----:B------:R-:W-:Y:S01]  /*82f0*/  IADD3.X R199, R199, UR19, RZ, P4, !PT ;  /* 0x00000013c7c77c10 */ /* 0x000fe2000a7fe4ff */
[----:B------:R3:W-:Y:S01]  /*8300*/  STL [R1+0x10], R229 ;  /* 0x000010e501007387 */ /* 0x0007e20000100800 */
[----:B------:R-:W-:-:S03]  /*8310*/  IADD3.X R197, R197, UR19, RZ, P5, !PT ;  /* 0x00000013c5c57c10 */ /* 0x000fc6000affe4ff */
[----:B------:R3:W-:Y:S01]  /*8320*/  STL [R1+0x18], R193 ;  /* 0x000018c101007387 */ /* 0x0007e20000100800 */
[----:B------:R-:W-:Y:S03]  /*8330*/  QGMMA.64x128x32.F32.E5M2.E5M2 R24, gdesc[UR8], R24, gsb0 ;  /* 0x01e00000081879f3 */ /* 0x000fe60008003818 */
[----:B------:R3:W-:Y:S01]  /*8340*/  STL [R1+0x20], R195 ;  /* 0x000020c301007387 */ /* 0x0007e20000100800 */
[----:B------:R-:W-:-:S03]  /*8350*/  VIADD R95, R95, 0xffffffff ;  /* 0xffffffff5f5f7836 */ /* 0x000fc60000000000 */
[----:B------:R3:W-:Y:S04]  /*8360*/  STL [R1+0x28], R205 ;  /* 0x000028cd01007387 */ /* 0x0007e80000100800 */
[----:B------:R3:W-:Y:S04]  /*8370*/  STL [R1+0x30], R199 ;  /* 0x000030c701007387 */ /* 0x0007e80000100800 */
[----:B------:R3:W-:Y:S01]  /*8380*/  STL [R1+0x38], R197 ;  /* 0x000038c501007387 */ /* 0x0007e20000100800 */
[----:B------:R-:W-:Y:S01]  /*8390*/  ISETP.NE.U32.AND P0, PT, R95, RZ, PT ;  /* 0x000000ff5f00720c */ /* 0x000fe20003f05070 */
[----:B0-----:R-:W-:Y:S01]  /*83a0*/  IMAD.SHL.U32 R151, R151, 0x40, RZ ;  /* 0x0000004097977824 */ /* 0x001fe200078e00ff */
[----:B------:R-:W-:-:S04]  /*83b0*/  UIADD3 UR16, UR16, -0x40, URZ ;  /* 0xffffffc010107890 */ /* 0x000fc8000fffe03f */
[----:B--2---:R-:W-:-:S04]  /*83c0*/  IADD3 R5, P6, R151, R5, RZ ;  /* 0x0000000597057210 */ /* 0x004fc80007fde0ff */
[----:B----4-:R-:W-:Y:S01]  /*83d0*/  LEA.HI.X.SX32 R4, R151, R4, 0x1, P6 ;  /* 0x0000000497047211 */ /* 0x010fe200030f0eff */
[----:B------:R-:W-:Y:S02]  /*83e0*/  WARPGROUP.DEPBAR.LE gsb0, 0x0 ;  /* 0x00008000000079c5 */ /* 0x000fe40000010000 */
[----:B---3--:R-:W-:Y:S06]  /*83f0*/  @P0 BRA `(.L_x_2) ;  /* 0xffffffd000380947 */ /* 0x008fec000383ffff */
.L_x_1:
[----:B------:R-:W2:Y:S01]  /*8400*/  LDL.LU R146, [R1+0x154] ;  /* 0x0001540001927983 */ /* 0x000ea20000300800 */
[----:B------:R-:W-:Y:S02]  /*8410*/  F2FP.SATFINITE.E5M2.F32.PACK_AB_MERGE_C R24, R25, R24, RZ ;  /* 0x000000181918723e */ /* 0x000fe400048060ff */
[----:B------:R-:W-:Y:S01]  /*8420*/  F2FP.SATFINITE.E5M2.F32.PACK_AB_MERGE_C R28, R29, R28, RZ ;  /* 0x0000001c1d1c723e */ /* 0x000fe200048060ff */
[----:B------:R-:W3:Y:S01]  /*8430*/  LDL.LU R95, [R1+0xc0] ;  /* 0x0000c000015f7983 */ /* 0x000ee20000300800 */
[----:B------:R-:W-:Y:S02]  /*8440*/  F2FP.SATFINITE.E5M2.F32.PACK_AB_MERGE_C R32, R33, R32, RZ ;  /* 0x000000202120723e */ /* 0x000fe400048060ff */
[----:B------:R-:W-:Y:S01]  /*8450*/  F2FP.SATFINITE.E5M2.F32.PACK_AB_MERGE_C R26, R27, R26, RZ ;  /* 0x0000001a1b1a723e */ /* 0x000fe200048060ff */
[----:B------:R-:W4:Y:S01]  /*8460*/  LDL.LU R94, [R1+0x44] ;  /* 0x00004400015e7983 */ /* 0x000f220000300800 */
[----:B------:R-:W-:Y:S02]  /*8470*/  F2FP.SATFINITE.E5M2.F32.PACK_AB_MERGE_C R30, R31, R30, RZ ;  /* 0x0000001e1f1e723e */ /* 0x000fe400048060ff */
[----:B------:R-:W-:Y:S01]  /*8480*/  F2FP.SATFINITE.E5M2.F32.PACK_AB_MERGE_C R34, R35, R34, RZ ;  /* 0x000000222322723e */ /* 0x000fe200048060ff */
[----:B------:R-:W5:Y:S01]  /*8490*/  LDL.LU R90, [R1+0x150] ;  /* 0x00015000015a7983 */ /* 0x000f620000300800 */
[----:B------:R-:W-:-:S02]  /*84a0*/  F2FP.SATFINITE.E5M2.F32.PACK_AB_MERGE_C R42, R43, R42, RZ ;  /* 0x0000002a2b2a723e */ /* 0x000fc400048060ff */
[----:B------:R-:W-:Y:S01]  /*84b0*/  F2FP.SATFINITE.E5M2.F32.PACK_AB_MERGE_C R46, R47, R46, RZ ;  /* 0x0000002e2f2e723e */ /* 0x000fe200048060ff */
[----:B------:R-:W4:Y:S01]  /*84c0*/  LDL.LU R93, [R1+0x14c] ;  /* 0x00014c00015d7983 */ /* 0x000f220000300800 */
[----:B------:R-:W-:Y:S02]  /*84d0*/  F2FP.SATFINITE.E5M2.F32.PACK_AB_MERGE_C R50, R51, R50, RZ ;  /* 0x000000323332723e */ /* 0x000fe400048060ff */
[----:B------:R-:W-:Y:S01]  /*84e0*/  F2FP.SATFINITE.E5M2.F32.PACK_AB_MERGE_C R40, R41, R40, RZ ;  /* 0x000000282928723e */ /* 0x000fe200048060ff */
[----:B0-----:R-:W4:Y:S01]  /*84f0*/  LDL.LU R89, [R1+0xbc] ;  /* 0x0000bc0001597983 */ /* 0x001f220000300800 */
[----:B------:R-:W-:Y:S02]  /*8500*/  F2FP.SATFINITE.E5M2.F32.PACK_AB_MERGE_C R44, R45, R44, RZ ;  /* 0x0000002c2d2c723e */ /* 0x000fe400048060ff */
[----:B------:R-:W-:Y:S01]  /*8510*/  F2FP.SATFINITE.E5M2.F32.PACK_AB_MERGE_C R48, R49, R48, RZ ;  /* 0x000000303130723e */ /* 0x000fe200048060ff */
[----:B------:R-:W4:Y:S01]  /*8520*/  LDL.LU R88, [R1+0xb8] ;  /* 0x0000b80001587983 */ /* 0x000f220000300800 */
[----:B------:R-:W-:-:S02]  /*8530*/  F2FP.SATFINITE.E5M2.F32.PACK_AB_MERGE_C R56, R57, R56, RZ ;  /* 0x000000383938723e */ /* 0x000fc400048060ff */
[----:B------:R-:W-:Y:S01]  /*8540*/  F2FP.SATFINITE.E5M2.F32.PACK_AB_MERGE_C R60, R61, R60, RZ ;  /* 0x0000003c3d3c723e */ /* 0x000fe200048060ff */
[----:B------:R-:W0:Y:S01]  /*8550*/  S2R R145, SR_TID.X ;  /* 0x0000000000917919 */ /* 0x000e220000002100 */
[----:B------:R-:W-:Y:S02]  /*8560*/  LOP3.LUT R24, R24, 0xffff, RZ, 0xc0, !PT ;  /* 0x0000ffff18187812 */ /* 0x000fe400078ec0ff */
[----:B------:R-:W-:Y:S01]  /*8570*/  F2FP.SATFINITE.E5M2.F32.PACK_AB_MERGE_C R64, R65, R64, RZ ;  /* 0x000000404140723e */ /* 0x000fe200048060ff */
[----:B------:R-:W4:Y:S01]  /*8580*/  LDL.LU R92, [R1+0xb4] ;  /* 0x0000b400015c7983 */ /* 0x000f220000300800 */
[----:B------:R-:W-:Y:S02]  /*8590*/  LOP3.LUT R19, R28, 0xffff, RZ, 0xc0, !PT ;  /* 0x0000ffff1c137812 */ /* 0x000fe400078ec0ff */
[----:B------:R-:W-:Y:S01]  /*85a0*/  F2FP.SATFINITE.E5M2.F32.PACK_AB_MERGE_C R58, R59, R58, RZ ;  /* 0x0000003a3b3a723e */ /* 0x000fe200048060ff */
[----:B------:R-:W4:Y:S01]  /*85b0*/  LDL.LU R91, [R1+0xb0] ;  /* 0x0000b000015b7983 */ /* 0x000f220000300800 */
[----:B------:R-:W-:-:S02]  /*85c0*/  LOP3.LUT R32, R32, 0xffff, RZ, 0xc0, !PT ;  /* 0x0000ffff20207812 */ /* 0x000fc400078ec0ff */
[----:B------:R-:W-:Y:S02]  /*85d0*/  F2FP.SATFINITE.E5M2.F32.PACK_AB_MERGE_C R62, R63, R62, RZ ;  /* 0x0000003e3f3e723e */ /* 0x000fe400048060ff */
[----:B------:R-:W-:Y:S02]  /*85e0*/  F2FP.SATFINITE.E5M2.F32.PACK_AB_MERGE_C R66, R67, R66, RZ ;  /* 0x000000424342723e */ /* 0x000fe400048060ff */
[----:B------:R-:W-:Y:S02]  /*85f0*/  F2FP.SATFINITE.E5M2.F32.PACK_AB_MERGE_C R74, R75, R74, RZ ;  /* 0x0000004a4b4a723e */ /* 0x000fe400048060ff */
[----:B------:R-:W-:Y:S02]  /*8600*/  F2FP.SATFINITE.E5M2.F32.PACK_AB_MERGE_C R78, R79, R78, RZ ;  /* 0x0000004e4f4e723e */ /* 0x000fe400048060ff */
[----:B------:R-:W-:Y:S02]  /*8610*/  F2FP.SATFINITE.E5M2.F32.PACK_AB_MERGE_C R82, R83, R82, RZ ;  /* 0x000000525352723e */ /* 0x000fe400048060ff */
[----:B------:R-:W-:-:S02]  /*8620*/  F2FP.SATFINITE.E5M2.F32.PACK_AB_MERGE_C R36, R37, R36, RZ ;  /* 0x000000242524723e */ /* 0x000fc400048060ff */
[----:B------:R-:W-:Y:S02]  /*8630*/  F2FP.SATFINITE.E5M2.F32.PACK_AB_MERGE_C R72, R73, R72, RZ ;  /* 0x000000484948723e */ /* 0x000fe400048060ff */
[----:B------:R-:W-:Y:S02]  /*8640*/  F2FP.SATFINITE.E5M2.F32.PACK_AB_MERGE_C R76, R77, R76, RZ ;  /* 0x0000004c4d4c723e */ /* 0x000fe400048060ff */
[----:B------:R-:W-:Y:S02]  /*8650*/  F2FP.SATFINITE.E5M2.F32.PACK_AB_MERGE_C R80, R81, R80, RZ ;  /* 0x000000505150723e */ /* 0x000fe400048060ff */
[----:B------:R-:W-:Y:S02]  /*8660*/  F2FP.SATFINITE.E5M2.F32.PACK_AB_MERGE_C R38, R39, R38, RZ ;  /* 0x000000262726723e */ /* 0x000fe400048060ff */
[----:B------:R-:W-:Y:S01]  /*8670*/  F2FP.SATFINITE.E5M2.F32.PACK_AB_MERGE_C R70, R71, R70, RZ ;  /* 0x000000464746723e */ /* 0x000fe200048060ff */
[----:B0-----:R-:W-:Y:S01]  /*8680*/  IMAD.SHL.U32 R0, R145, 0x200, RZ ;  /* 0x0000020091007824 */ /* 0x001fe200078e00ff */
[----:B------:R-:W-:Y:S01]  /*8690*/  F2FP.SATFINITE.E5M2.F32.PACK_AB_MERGE_C R68, R69, R68, RZ ;  /* 0x000000444544723e */ /* 0x000fe200048060ff */
[----:B------:R-:W-:Y:S01]  /*86a0*/  IMAD.SHL.U32 R4, R145, 0x800, RZ ;  /* 0x0000080091047824 */ /* 0x000fe200078e00ff */
[----:B------:R-:W-:Y:S01]  /*86b0*/  F2FP.SATFINITE.E5M2.F32.PACK_AB_MERGE_C R84, R85, R84, RZ ;  /* 0x000000545554723e */ /* 0x000fe200048060ff */
[C---:B------:R-:W-:Y:S01]  /*86c0*/  IMAD.SHL.U32 R3, R145.reuse, 0x20, RZ ;  /* 0x0000002091037824 */ /* 0x040fe200078e00ff */
[----:B------:R-:W-:Y:S01]  /*86d0*/  LOP3.LUT R0, R0, 0x3000, RZ, 0xc0, !PT ;  /* 0x0000300000007812 */ /* 0x000fe200078ec0ff */
[C---:B------:R-:W-:Y:S01]  /*86e0*/  IMAD.SHL.U32 R5, R145.reuse, 0x4, RZ ;  /* 0x0000000491057824 */ /* 0x040fe200078e00ff */
[----:B------:R-:W-:Y:S01]  /*86f0*/  LOP3.LUT R4, R4, 0x3000, RZ, 0xc0, !PT ;  /* 0x0000300004047812 */ /* 0x000fe200078ec0ff */
[----:B------:R-:W-:Y:S01]  /*8700*/  IMAD.SHL.U32 R7, R145, 0x10, RZ ;  /* 0x0000001091077824 */ /* 0x000fe200078e00ff */
[----:B------:R-:W-:-:S02]  /*8710*/  LOP3.LUT R3, R0, 0x60, R3, 0xf8, !PT ;  /* 0x0000006000037812 */ /* 0x000fc400078ef803 */
[----:B------:R-:W-:Y:S02]  /*8720*/  F2FP.SATFINITE.E5M2.F32.PACK_AB_MERGE_C R52, R53, R52, RZ ;  /* 0x000000343534723e */ /* 0x000fe400048060ff */
[----:B------:R-:W-:Y:S02]  /*8730*/  F2FP.SATFINITE.E5M2.F32.PACK_AB_MERGE_C R54, R55, R54, RZ ;  /* 0x000000363736723e */ /* 0x000fe400048060ff */
[----:B------:R-:W-:Y:S01]  /*8740*/  F2FP.SATFINITE.E5M2.F32.PACK_AB_MERGE_C R86, R87, R86, RZ ;  /* 0x000000565756723e */ /* 0x000fe200048060ff */
[----:B------:R-:W-:Y:S01]  /*8750*/  ULEA UR4, UR13, UR12, 0x4 ;  /* 0x0000000c0d047291 */ /* 0x000fe2000f8e203f */
[----:B------:R-:W-:Y:S01]  /*8760*/  LOP3.LUT R0, R4, 0x7f0, R7, 0xf8, !PT ;  /* 0x000007f004007812 */ /* 0x000fe200078ef807 */
[----:B------:R-:W-:Y:S01]  /*8770*/  ULDC.64 UR6, c[0x0][0x228] ;  /* 0x00008a0000067ab9 */ /* 0x000fe20000000a00 */
[----:B------:R-:W-:Y:S02]  /*8780*/  PRMT R4, R24, 0x3340, R19 ;  /* 0x0000334018047816 */ /* 0x000fe40000000013 */
[----:B------:R-:W-:-:S02]  /*8790*/  LOP3.LUT R26, R26, 0xffff, RZ, 0xc0, !PT ;  /* 0x0000ffff1a1a7812 */ /* 0x000fc400078ec0ff */
[----:B------:R-:W-:Y:S02]  /*87a0*/  LOP3.LUT R33, R30, 0xffff, RZ, 0xc0, !PT ;  /* 0x0000ffff1e217812 */ /* 0x000fe400078ec0ff */
[----:B------:R-:W-:Y:S02]  /*87b0*/  LOP3.LUT R34, R34, 0xffff, RZ, 0xc0, !PT ;  /* 0x0000ffff22227812 */ /* 0x000fe400078ec0ff */
[----:B------:R-:W-:Y:S02]  /*87c0*/  LOP3.LUT R42, R42, 0xffff, RZ, 0xc0, !PT ;  /* 0x0000ffff2a2a7812 */ /* 0x000fe400078ec0ff */
[----:B------:R-:W-:Y:S02]  /*87d0*/  LOP3.LUT R35, R46, 0xffff, RZ, 0xc0, !PT ;  /* 0x0000ffff2e237812 */ /* 0x000fe400078ec0ff */
[----:B------:R-:W-:Y:S02]  /*87e0*/  LOP3.LUT R50, R50, 0xffff, RZ, 0xc0, !PT ;  /* 0x0000ffff32327812 */ /* 0x000fe400078ec0ff */
[----:B------:R-:W-:-:S02]  /*87f0*/  LOP3.LUT R40, R40, 0xffff, RZ, 0xc0, !PT ;  /* 0x0000ffff28287812 */ /* 0x000fc400078ec0ff */
[----:B------:R-:W-:Y:S02]  /*8800*/  LOP3.LUT R21, R44, 0xffff, RZ, 0xc0, !PT ;  /* 0x0000ffff2c157812 */ /* 0x000fe400078ec0ff */
[----:B------:R-:W-:Y:S02]  /*8810*/  LOP3.LUT R48, R48, 0xffff, RZ, 0xc0, !PT ;  /* 0x0000ffff30307812 */ /* 0x000fe400078ec0ff */
[----:B------:R-:W-:Y:S02]  /*8820*/  LOP3.LUT R56, R56, 0xffff, RZ, 0xc0, !PT ;  /* 0x0000ffff38387812 */ /* 0x000fe400078ec0ff */
[----:B------:R-:W-:Y:S02]  /*8830*/  LOP3.LUT R23, R60, 0xffff, RZ, 0xc0, !PT ;  /* 0x0000ffff3c177812 */ /* 0x000fe400078ec0ff */
[----:B------:R-:W-:Y:S02]  /*8840*/  LOP3.LUT R64, R64, 0xffff, RZ, 0xc0, !PT ;  /* 0x0000ffff40407812 */ /* 0x000fe400078ec0ff */
[----:B------:R-:W-:-:S02]  /*8850*/  PRMT R7, R48, 0x3340, R1 ;  /* 0x0000334030077816 */ /* 0x000fc40000000001 */
[----:B------:R-:W-:Y:S02]  /*8860*/  PRMT R13, R64, 0x3340, R1 ;  /* 0x00003340400d7816 */ /* 0x000fe40000000001 */
[----:B------:R-:W-:Y:S02]  /*8870*/  PRMT R6, R40, 0x3340, R21 ;  /* 0x0000334028067816 */ /* 0x000fe40000000015 */
[----:B------:R-:W-:Y:S02]  /*8880*/  PRMT R8, R56, 0x3340, R23 ;  /* 0x0000334038087816 */ /* 0x000fe40000000017 */
[----:B------:R-:W-:Y:S02]  /*8890*/  LOP3.LUT R58, R58, 0xffff, RZ, 0xc0, !PT ;  /* 0x0000ffff3a3a7812 */ /* 0x000fe400078ec0ff */
[----:B------:R-:W-:Y:S02]  /*88a0*/  LOP3.LUT R37, R62, 0xffff, RZ, 0xc0, !PT ;  /* 0x0000ffff3e257812 */ /* 0x000fe400078ec0ff */
[----:B------:R-:W-:-:S02]  /*88b0*/  LOP3.LUT R66, R66, 0xffff, RZ, 0xc0, !PT ;  /* 0x0000ffff42427812 */ /* 0x000fc400078ec0ff */
[----:B------:R-:W-:Y:S02]  /*88c0*/  LOP3.LUT R74, R74, 0xffff, RZ, 0xc0, !PT ;  /* 0x0000ffff4a4a7812 */ /* 0x000fe400078ec0ff */
[----:B------:R-:W-:Y:S02]  /*88d0*/  LOP3.LUT R41, R78, 0xffff, RZ, 0xc0, !PT ;  /* 0x0000ffff4e297812 */ /* 0x000fe400078ec0ff */
[----:B------:R-:W-:Y:S02]  /*88e0*/  LOP3.LUT R82, R82, 0xffff, RZ, 0xc0, !PT ;  /* 0x0000ffff52527812 */ /* 0x000fe400078ec0ff */
[----:B------:R-:W-:Y:S02]  /*88f0*/  PRMT R11, R6, 0x5410, R7 ;  /* 0x00005410060b7816 */ /* 0x000fe40000000007 */
[----:B------:R-:W-:Y:S02]  /*8900*/  PRMT R13, R8, 0x5410, R13 ;  /* 0x00005410080d7816 */ /* 0x000fe4000000000d */
[----:B------:R-:W-:-:S02]  /*8910*/  PRMT R7, R66, 0x3340, R1 ;  /* 0x0000334042077816 */ /* 0x000fc40000000001 */
[----:B------:R-:W-:Y:S02]  /*8920*/  PRMT R17, R82, 0x3340, R1 ;  /* 0x0000334052117816 */ /* 0x000fe40000000001 */
[----:B------:R-:W-:Y:S02]  /*8930*/  PRMT R6, R58, 0x3340, R37 ;  /* 0x000033403a067816 */ /* 0x000fe40000000025 */
[----:B------:R-:W-:Y:S02]  /*8940*/  PRMT R8, R74, 0x3340, R41 ;  /* 0x000033404a087816 */ /* 0x000fe40000000029 */
[----:B------:R-:W-:Y:S02]  /*8950*/  PRMT R29, R6, 0x5410, R7 ;  /* 0x00005410061d7816 */ /* 0x000fe40000000007 */
[----:B------:R-:W-:Y:S02]  /*8960*/  PRMT R31, R8, 0x5410, R17 ;  /* 0x00005410081f7816 */ /* 0x000fe40000000011 */
[----:B------:R-:W-:-:S02]  /*8970*/  SHF.R.U32.HI R7, RZ, 0x8, R48 ;  /* 0x00000008ff077819 */ /* 0x000fc40000011630 */
[----:B------:R-:W-:Y:S02]  /*8980*/  LOP3.LUT R72, R72, 0xffff, RZ, 0xc0, !PT ;  /* 0x0000ffff48487812 */ /* 0x000fe400078ec0ff */
[----:B------:R-:W-:Y:S02]  /*8990*/  LOP3.LUT R7, R7, 0xffff, RZ, 0xc0, !PT ;  /* 0x0000ffff07077812 */ /* 0x000fe400078ec0ff */
[----:B------:R-:W-:Y:S02]  /*89a0*/  LOP3.LUT R39, R76, 0xffff, RZ, 0xc0, !PT ;  /* 0x0000ffff4c277812 */ /* 0x000fe400078ec0ff */
[----:B------:R-:W-:Y:S02]  /*89b0*/  LOP3.LUT R80, R80, 0xffff, RZ, 0xc0, !PT ;  /* 0x0000ffff50507812 */ /* 0x000fe400078ec0ff */
[----:B------:R-:W-:Y:S02]  /*89c0*/  SHF.R.U32.HI R6, RZ, 0x8, R21 ;  /* 0x00000008ff067819 */ /* 0x000fe40000011615 */
[----:B------:R-:W-:-:S02]  /*89d0*/  PRMT R15, R80, 0x3340, R1 ;  /* 0x00003340500f7816 */ /* 0x000fc40000000001 */
[----:B------:R-:W-:Y:S02]  /*89e0*/  PRMT R10, R72, 0x3340, R39 ;  /* 0x00003340480a7816 */ /* 0x000fe40000000027 */
[----:B------:R-:W-:Y:S02]  /*89f0*/  LOP3.LUT R6, R6, 0xffff, RZ, 0xc0, !PT ;  /* 0x0000ffff06067812 */ /* 0x000fe400078ec0ff */
[----:B------:R-:W-:Y:S02]  /*8a00*/  PRMT R15, R10, 0x5410, R15 ;  /* 0x000054100a0f7816 */ /* 0x000fe4000000000f */
        /* <DEDUP_REMOVED lines=8> */
[----:B--2---:R-:W-:-:S04]  /*8a90*/  LOP3.LUT R2, R146, 0x300, RZ, 0xc0, !PT ;  /* 0x0000030092027812 */ /* 0x004fc800078ec0ff */
[----:B------:R-:W-:Y:S02]  /*8aa0*/  LOP3.LUT R2, R2, 0x70, R5, 0xf8, !PT ;  /* 0x0000007002027812 */ /* 0x000fe400078ef805 */
[----:B------:R-:W-:Y:S02]  /*8ab0*/  PRMT R5, R32, 0x3340, R1 ;  /* 0x0000334020057816 */ /* 0x000fe40000000001 */
[----:B------:R-:W-:Y:S02]  /*8ac0*/  LOP3.LUT R20, R3, R2, RZ, 0x3c, !PT ;  /* 0x0000000203147212 */ /* 0x000fe400078e3cff */
[----:B------:R-:W-:Y:S02]  /*8ad0*/  PRMT R9, R4, 0x5410, R5 ;  /* 0x0000541004097816 */ /* 0x000fe40000000005 */
[----:B------:R-:W-:Y:S02]  /*8ae0*/  PRMT R3, R34, 0x3340, R1 ;  /* 0x0000334022037816 */ /* 0x000fe40000000001 */
[----:B------:R-:W-:-:S02]  /*8af0*/  PRMT R2, R26, 0x3340, R33 ;  /* 0x000033401a027816 */ /* 0x000fc40000000021 */
[----:B------:R-:W-:Y:S02]  /*8b00*/  PRMT R5, R50, 0x3340, R1 ;  /* 0x0000334032057816 */ /* 0x000fe40000000001 */
[----:B------:R-:W-:Y:S02]  /*8b10*/  PRMT R4, R42, 0x3340, R35 ;  /* 0x000033402a047816 */ /* 0x000fe40000000023 */
[----:B------:R-:W-:Y:S02]  /*8b20*/  PRMT R25, R2, 0x5410, R3 ;  /* 0x0000541002197816 */ /* 0x000fe40000000003 */
[----:B------:R-:W-:Y:S02]  /*8b30*/  PRMT R27, R4, 0x5410, R5 ;  /* 0x00005410041b7816 */ /* 0x000fe40000000005 */
[----:B------:R-:W-:Y:S02]  /*8b40*/  SHF.R.U32.HI R2, RZ, 0x8, R24 ;  /* 0x00000008ff027819 */ /* 0x000fe40000011618 */
[----:B------:R-:W-:-:S02]  /*8b50*/  SHF.R.U32.HI R3, RZ, 0x8, R19 ;  /* 0x00000008ff037819 */ /* 0x000fc40000011613 */
[----:B------:R-:W-:Y:S02]  /*8b60*/  SHF.R.U32.HI R4, RZ, 0x8, R32 ;  /* 0x00000008ff047819 */ /* 0x000fe40000011620 */
[----:B------:R-:W-:Y:S02]  /*8b70*/  LOP3.LUT R3, R3, 0xffff, RZ, 0xc0, !PT ;  /* 0x0000ffff03037812 */ /* 0x000fe400078ec0ff */
[----:B------:R-:W-:Y:S02]  /*8b80*/  LOP3.LUT R2, R2, 0xffff, RZ, 0xc0, !PT ;  /* 0x0000ffff02027812 */ /* 0x000fe400078ec0ff */
[----:B------:R-:W-:Y:S02]  /*8b90*/  LOP3.LUT R4, R4, 0xffff, RZ, 0xc0, !PT ;  /* 0x0000ffff04047812 */ /* 0x000fe400078ec0ff */
[----:B------:R-:W-:Y:S02]  /*8ba0*/  PRMT R8, R2, 0x3340, R3 ;  /* 0x0000334002087816 */ /* 0x000fe40000000003 */
[----:B------:R-:W-:-:S02]  /*8bb0*/  PRMT R17, R4, 0x3340, R1 ;  /* 0x0000334004117816 */ /* 0x000fc40000000001 */
[----:B------:R-:W-:Y:S02]  /*8bc0*/  SHF.R.U32.HI R2, RZ, 0x8, R56 ;  /* 0x00000008ff027819 */ /* 0x000fe40000011638 */
[----:B------:R-:W-:Y:S02]  /*8bd0*/  SHF.R.U32.HI R3, RZ, 0x8, R23 ;  /* 0x00000008ff037819 */ /* 0x000fe40000011617 */
[----:B------:R-:W-:Y:S02]  /*8be0*/  SHF.R.U32.HI R4, RZ, 0x8, R64 ;  /* 0x00000008ff047819 */ /* 0x000fe40000011640 */
[----:B------:R-:W-:Y:S02]  /*8bf0*/  LOP3.LUT R3, R3, 0xffff, RZ, 0xc0, !PT ;  /* 0x0000ffff03037812 */ /* 0x000fe400078ec0ff */
[----:B------:R-:W-:Y:S02]  /*8c00*/  LOP3.LUT R2, R2, 0xffff, RZ, 0xc0, !PT ;  /* 0x0000ffff02027812 */ /* 0x000fe400078ec0ff */
[----:B------:R-:W-:-:S02]  /*8c10*/  SHF.R.U32.HI R5, RZ, 0x8, R40 ;  /* 0x00000008ff057819 */ /* 0x000fc40000011628 */
[----:B------:R-:W-:Y:S02]  /*8c20*/  LOP3.LUT R4, R4, 0xffff, RZ, 0xc0, !PT ;  /* 0x0000ffff04047812 */ /* 0x000fe400078ec0ff */
[----:B------:R-:W-:Y:S02]  /*8c30*/  PRMT R19, R7, 0x3340, R12 ;  /* 0x0000334007137816 */ /* 0x000fe4000000000c */
[----:B------:R-:W-:Y:S02]  /*8c40*/  SHF.R.U32.HI R7, RZ, 0x8, R80 ;  /* 0x00000008ff077819 */ /* 0x000fe40000011650 */
[----:B------:R-:W-:Y:S02]  /*8c50*/  PRMT R12, R2, 0x3340, R3 ;  /* 0x00003340020c7816 */ /* 0x000fe40000000003 */
[----:B------:R-:W-:Y:S02]  /*8c60*/  LOP3.LUT R5, R5, 0xffff, RZ, 0xc0, !PT ;  /* 0x0000ffff05057812 */ /* 0x000fe400078ec0ff */
[----:B------:R-:W-:-:S02]  /*8c70*/  PRMT R21, R4, 0x3340, R1 ;  /* 0x0000334004157816 */ /* 0x000fc40000000001 */
[----:B------:R-:W-:Y:S02]  /*8c80*/  SHF.R.U32.HI R2, RZ, 0x8, R26 ;  /* 0x00000008ff027819 */ /* 0x000fe4000001161a */
[----:B------:R-:W-:Y:S02]  /*8c90*/  SHF.R.U32.HI R3, RZ, 0x8, R33 ;  /* 0x00000008ff037819 */ /* 0x000fe40000011621 */
[----:B------:R-:W-:Y:S02]  /*8ca0*/  SHF.R.U32.HI R4, RZ, 0x8, R34 ;  /* 0x00000008ff047819 */ /* 0x000fe40000011622 */
[----:B------:R-:W-:Y:S02]  /*8cb0*/  LOP3.LUT R7, R7, 0xffff, RZ, 0xc0, !PT ;  /* 0x0000ffff07077812 */ /* 0x000fe400078ec0ff */
[----:B------:R-:W-:Y:S02]  /*8cc0*/  PRMT R10, R5, 0x3340, R6 ;  /* 0x00003340050a7816 */ /* 0x000fe40000000006 */
[----:B------:R-:W-:-:S02]  /*8cd0*/  LOP3.LUT R3, R3, 0xffff, RZ, 0xc0, !PT ;  /* 0x0000ffff03037812 */ /* 0x000fc400078ec0ff */
[----:B------:R-:W-:Y:S02]  /*8ce0*/  LOP3.LUT R2, R2, 0xffff, RZ, 0xc0, !PT ;  /* 0x0000ffff02027812 */ /* 0x000fe400078ec0ff */
[----:B------:R-:W-:Y:S02]  /*8cf0*/  SHF.R.U32.HI R5, RZ, 0x8, R72 ;  /* 0x00000008ff057819 */ /* 0x000fe40000011648 */
[----:B------:R-:W-:Y:S02]  /*8d00*/  SHF.R.U32.HI R6, RZ, 0x8, R39 ;  /* 0x00000008ff067819 */ /* 0x000fe40000011627 */
[----:B------:R-:W-:Y:S02]  /*8d10*/  LOP3.LUT R4, R4, 0xffff, RZ, 0xc0, !PT ;  /* 0x0000ffff04047812 */ /* 0x000fe400078ec0ff */
[----:B------:R-:W-:Y:S02]  /*8d20*/  PRMT R23, R7, 0x3340, R16 ;  /* 0x0000334007177816 */ /* 0x000fe40000000010 */
[----:B------:R-:W-:-:S02]  /*8d30*/  PRMT R16, R2, 0x3340, R3 ;  /* 0x0000334002107816 */ /* 0x000fc40000000003 */
[----:B------:R-:W-:Y:S02]  /*8d40*/  LOP3.LUT R6, R6, 0xffff, RZ, 0xc0, !PT ;  /* 0x0000ffff06067812 */ /* 0x000fe400078ec0ff */
[----:B------:R-:W-:Y:S02]  /*8d50*/  LOP3.LUT R5, R5, 0xffff, RZ, 0xc0, !PT ;  /* 0x0000ffff05057812 */ /* 0x000fe400078ec0ff */
[----:B------:R-:W-:Y:S02]  /*8d60*/  PRMT R33, R4, 0x3340, R1 ;  /* 0x0000334004217816 */ /* 0x000fe40000000001 */
[----:B------:R-:W-:Y:S02]  /*8d70*/  SHF.R.U32.HI R2, RZ, 0x8, R58 ;  /* 0x00000008ff027819 */ /* 0x000fe4000001163a */
[----:B------:R-:W-:Y:S02]  /*8d80*/  SHF.R.U32.HI R3, RZ, 0x8, R37 ;  /* 0x00000008ff037819 */ /* 0x000fe40000011625 */
[----:B------:R-:W-:-:S02]  /*8d90*/  SHF.R.U32.HI R4, RZ, 0x8, R66 ;  /* 0x00000008ff047819 */ /* 0x000fc40000011642 */
[----:B------:R-:W-:Y:S02]  /*8da0*/  PRMT R14, R5, 0x3340, R6 ;  /* 0x00003340050e7816 */ /* 0x000fe40000000006 */
[----:B------:R-:W-:Y:S02]  /*8db0*/  LOP3.LUT R3, R3, 0xffff, RZ, 0xc0, !PT ;  /* 0x0000ffff03037812 */ /* 0x000fe400078ec0ff */
[----:B------:R-:W-:Y:S02]  /*8dc0*/  LOP3.LUT R2, R2, 0xffff, RZ, 0xc0, !PT ;  /* 0x0000ffff02027812 */ /* 0x000fe400078ec0ff */
[----:B------:R-:W-:Y:S02]  /*8dd0*/  SHF.R.U32.HI R5, RZ, 0x8, R42 ;  /* 0x00000008ff057819 */ /* 0x000fe4000001162a */
[----:B------:R-:W-:Y:S02]  /*8de0*/  SHF.R.U32.HI R6, RZ, 0x8, R35 ;  /* 0x00000008ff067819 */ /* 0x000fe40000011623 */
[----:B------:R-:W-:-:S02]  /*8df0*/  SHF.R.U32.HI R7, RZ, 0x8, R50 ;  /* 0x00000008ff077819 */ /* 0x000fc40000011632 */
[----:B------:R-:W-:Y:S02]  /*8e00*/  LOP3.LUT R4, R4, 0xffff, RZ, 0xc0, !PT ;  /* 0x0000ffff04047812 */ /* 0x000fe400078ec0ff */
[----:B------:R-:W-:Y:S02]  /*8e10*/  PRMT R2, R2, 0x3340, R3 ;  /* 0x0000334002027816 */ /* 0x000fe40000000003 */
[----:B------:R-:W-:Y:S02]  /*8e20*/  LOP3.LUT R6, R6, 0xffff, RZ, 0xc0, !PT ;  /* 0x0000ffff06067812 */ /* 0x000fe400078ec0ff */
[----:B------:R-:W-:Y:S02]  /*8e30*/  LOP3.LUT R5, R5, 0xffff, RZ, 0xc0, !PT ;  /* 0x0000ffff05057812 */ /* 0x000fe400078ec0ff */
[----:B------:R-:W-:Y:S02]  /*8e40*/  LOP3.LUT R7, R7, 0xffff, RZ, 0xc0, !PT ;  /* 0x0000ffff07077812 */ /* 0x000fe400078ec0ff */
[----:B------:R-:W-:-:S02]  /*8e50*/  PRMT R3, R4, 0x3340, R1 ;  /* 0x0000334004037816 */ /* 0x000fc40000000001 */
[----:B------:R-:W-:Y:S02]  /*8e60*/  PRMT R18, R5, 0x3340, R6 ;  /* 0x0000334005127816 */ /* 0x000fe40000000006 */
[----:B------:R-:W-:Y:S02]  /*8e70*/  PRMT R35, R7, 0x3340, R22 ;  /* 0x0000334007237816 */ /* 0x000fe40000000016 */
[----:B------:R-:W-:Y:S02]  /*8e80*/  PRMT R3, R2, 0x5410, R3 ;  /* 0x0000541002037816 */ /* 0x000fe40000000003 */
[----:B------:R-:W-:Y:S02]  /*8e90*/  PRMT R35, R18, 0x5410, R35 ;  /* 0x0000541012237816 */ /* 0x000fe40000000023 */
[----:B------:R-:W-:Y:S02]  /*8ea0*/  PRMT R18, R3, 0x5210, R70 ;  /* 0x0000521003127816 */ /* 0x000fe40000000046 */
[----:B------:R-:W0:Y:S01]  /*8eb0*/  LDC R3, c[0x0][0x248] ;  /* 0x00009200ff037b82 */ /* 0x000e220000000800 */
[----:B------:R-:W-:-:S02]  /*8ec0*/  SHF.R.U32.HI R5, RZ, 0x8, R74 ;  /* 0x00000008ff057819 */ /* 0x000fc4000001164a */
[----:B------:R-:W-:Y:S02]  /*8ed0*/  SHF.R.U32.HI R6, RZ, 0x8, R41 ;  /* 0x00000008ff067819 */ /* 0x000fe40000011629 */
[----:B------:R-:W-:Y:S02]  /*8ee0*/  SHF.R.U32.HI R7, RZ, 0x8, R82 ;  /* 0x00000008ff077819 */ /* 0x000fe40000011652 */
        /* <DEDUP_REMOVED lines=19> */
[----:B------:R-:W-:Y:S01]  /*9020*/  PRMT R15, R31, 0x4210, R86 ;  /* 0x000042101f0f7816 */ /* 0x000fe20000000056 */
[----:B------:R-:W-:Y:S01]  /*9030*/  BAR.SYNC.DEFER_BLOCKING 0x0 ;  /* 0x0000000000007b1d */ /* 0x000fe20000010000 */
[----:B------:R-:W-:Y:S02]  /*9040*/  PRMT R16, R33, 0x5210, R38 ;  /* 0x0000521021107816 */ /* 0x000fe40000000026 */
[----:B------:R-:W-:-:S02]  /*9050*/  PRMT R17, R35, 0x5210, R54 ;  /* 0x0000521023117816 */ /* 0x000fc40000000036 */
[----:B------:R-:W-:Y:S02]  /*9060*/  PRMT R19, R37, 0x5210, R86 ;  /* 0x0000521025137816 */ /* 0x000fe40000000056 */
[----:B---3--:R-:W-:-:S04]  /*9070*/  ISETP.GE.AND P0, PT, R95, UR6, PT ;  /* 0x000000065f007c0c */ /* 0x008fc8000bf06270 */
[----:B-----5:R-:W-:Y:S02]  /*9080*/  ISETP.LT.AND P2, PT, R90, UR7, !P0 ;  /* 0x000000075a007c0c */ /* 0x020fe4000c741270 */
[----:B------:R-:W2:Y:S01]  /*9090*/  LDL.LU R90, [R1+0xac] ;  /* 0x0000ac00015a7983 */ /* 0x000ea20000300800 */
[C---:B----4-:R-:W-:Y:S02]  /*90a0*/  ISETP.LT.AND P4, PT, R89.reuse, UR7, !P0 ;  /* 0x0000000759007c0c */ /* 0x050fe4000c781270 */
[----:B------:R-:W-:Y:S01]  /*90b0*/  ISETP.LT.AND P6, PT, R88, UR7, !P0 ;  /* 0x0000000758007c0c */ /* 0x000fe2000c7c1270 */
[----:B------:R0:W-:Y:S04]  /*90c0*/  STS.128 [R20+UR4+0x80], R12 ;  /* 0x0000800c14007988 */ /* 0x0001e80008000c04 */
[----:B------:R1:W-:Y:S01]  /*90d0*/  STS.128 [R20+UR4+0x480], R16 ;  /* 0x0004801014007988 */ /* 0x0003e20008000c04 */
[----:B0-----:R-:W-:-:S03]  /*90e0*/  IMAD R15, R89, R3, RZ ;  /* 0x00000003590f7224 */ /* 0x001fc600078e02ff */
[----:B------:R-:W3:Y:S01]  /*90f0*/  LDL.LU R89, [R1+0xa8] ;  /* 0x0000a80001597983 */ /* 0x000ee20000300800 */
[----:B-1----:R-:W-:-:S03]  /*9100*/  IMAD R17, R88, R3, RZ ;  /* 0x0000000358117224 */ /* 0x002fc600078e02ff */
[----:B------:R-:W4:Y:S01]  /*9110*/  LDL.LU R88, [R1+0xa4] ;  /* 0x0000a40001587983 */ /* 0x000f220000300800 */
[----:B------:R-:W-:Y:S02]  /*9120*/  PRMT R5, R11, 0x4210, R52 ;  /* 0x000042100b057816 */ /* 0x000fe40000000034 */
[----:B------:R-:W-:Y:S01]  /*9130*/  PRMT R10, R21, 0x5210, R68 ;  /* 0x00005210150a7816 */ /* 0x000fe20000000044 */
[----:B------:R-:W-:Y:S01]  /*9140*/  USHF.R.U32.HI UR13, URZ, 0x2, UR13 ;  /* 0x000000023f0d7899 */ /* 0x000fe2000801160d */
[----:B------:R-:W-:Y:S01]  /*9150*/  PRMT R11, R23, 0x5210, R84 ;  /* 0x00005210170b7816 */ /* 0x000fe20000000054 */
[----:B------:R-:W-:Y:S04]  /*9160*/  STS.128 [R20+UR4], R4 ;  /* 0x0000000414007988 */ /* 0x000fe80008000c04 */
[----:B------:R0:W-:Y:S01]  /*9170*/  STS.128 [R20+UR4+0x400], R8 ;  /* 0x0004000814007988 */ /* 0x0001e20008000c04 */
[----:B------:R-:W-:Y:S01]  /*9180*/  LOP3.LUT R24, R0, UR13, RZ, 0x3c, !PT ;  /* 0x0000000d00187c12 */ /* 0x000fe2000f8e3cff */
[----:B------:R-:W-:Y:S01]  /*9190*/  ULDC UR4, c[0x0][0x244] ;  /* 0x0000910000047ab9 */ /* 0x000fe20000000800 */
[----:B------:R-:W-:Y:S02]  /*91a0*/  BAR.SYNC.DEFER_BLOCKING 0x0 ;  /* 0x0000000000007b1d */ /* 0x000fe40000010000 */
[----:B------:R-:W-:-:S02]  /*91b0*/  LOP3.LUT R26, R24, 0x40, RZ, 0x3c, !PT ;  /* 0x00000040181a7812 */ /* 0x000fc400078e3cff */
[----:B------:R-:W-:Y:S01]  /*91c0*/  ISETP.LT.AND P1, PT, R94, UR7, !P0 ;  /* 0x000000075e007c0c */ /* 0x000fe2000c721270 */
[-C--:B------:R-:W-:Y:S01]  /*91d0*/  IMAD R19, R92, R3.reuse, RZ ;  /* 0x000000035c137224 */ /* 0x080fe200078e02ff */
[----:B------:R-:W5:Y:S01]  /*91e0*/  LDL.LU R22, [R1+0xa0] ;  /* 0x0000a00001167983 */ /* 0x000f620000300800 */
[----:B------:R-:W-:Y:S01]  /*91f0*/  IMAD R2, R95, UR4, RZ ;  /* 0x000000045f027c24 */ /* 0x000fe2000f8e02ff */
[----:B------:R-:W-:Y:S01]  /*9200*/  ULDC.64 UR4, c[0x0][0x220] ;  /* 0x0000880000047ab9 */ /* 0x000fe20000000a00 */
[----:B------:R-:W-:Y:S01]  /*9210*/  IMAD R21, R94, R3, RZ ;  /* 0x000000035e157224 */ /* 0x000fe200078e02ff */
[----:B0-----:R-:W5:Y:S04]  /*9220*/  LDL.LU R20, [R1+0x9c] ;  /* 0x00009c0001147983 */ /* 0x001f680000300800 */
[----:B------:R-:W0:Y:S04]  /*9230*/  LDS.128 R4, [R24+UR12] ;  /* 0x0000000c18047984 */ /* 0x000e280008000c00 */
[----:B------:R-:W1:Y:S01]  /*9240*/  LDS.128 R8, [R26+UR12] ;  /* 0x0000000c1a087984 */ /* 0x000e620008000c00 */
[----:B------:R-:W-:-:S04]  /*9250*/  IADD3 R0, P3, R2, UR4, RZ ;  /* 0x0000000402007c10 */ /* 0x000fc8000ff7e0ff */
[----:B------:R-:W-:Y:S02]  /*9260*/  LEA.HI.X.SX32 R2, R2, UR5, 0x1, P3 ;  /* 0x0000000502027c11 */ /* 0x000fe400098f0eff */
[----:B------:R-:W-:-:S04]  /*9270*/  IADD3 R12, P3, R21, R0, RZ ;  /* 0x00000000150c7210 */ /* 0x000fc80007f7e0ff */
[----:B------:R-:W-:Y:S02]  /*9280*/  LEA.HI.X.SX32 R13, R21, R2, 0x1, P3 ;  /* 0x00000002150d7211 */ /* 0x000fe400018f0eff */
[----:B------:R-:W-:Y:S01]  /*9290*/  IADD3 R14, P3, R15, R0, RZ ;  /* 0x000000000f0e7210 */ /* 0x000fe20007f7e0ff */
[----:B------:R-:W-:-:S03]  /*92a0*/  IMAD R23, R91, R3, RZ ;  /* 0x000000035b177224 */ /* 0x000fc600078e02ff */
[----:B------:R-:W-:Y:S02]  /*92b0*/  LEA.HI.X.SX32 R15, R15, R2, 0x1, P3 ;  /* 0x000000020f0f7211 */ /* 0x000fe400018f0eff */
[----:B------:R-:W-:Y:S02]  /*92c0*/  ISETP.LT.AND P3, PT, R92, UR7, !P0 ;  /* 0x000000075c007c0c */ /* 0x000fe4000c761270 */
[----:B0-----:R-:W-:-:S05]  /*92d0*/  PRMT R25, R4, 0x7770, RZ ;  /* 0x0000777004197816 */ /* 0x001fca00000000ff */
[----:B------:R0:W-:Y:S01]  /*92e0*/  @P1 STG.E.U8 desc[UR14][R12.64], R25 ;  /* 0x000000190c001986 */ /* 0x0001e2000c10110e */
[C---:B------:R-:W-:Y:S02]  /*92f0*/  IADD3 R16, P1, R17.reuse, R0, RZ ;  /* 0x0000000011107210 */ /* 0x040fe40007f3e0ff */
[----:B-1----:R-:W-:Y:S02]  /*9300*/  PRMT R31, R8, 0x7770, RZ ;  /* 0x00007770081f7816 */ /* 0x002fe400000000ff */
[----:B------:R-:W-:Y:S02]  /*9310*/  LEA.HI.X.SX32 R17, R17, R2, 0x1, P1 ;  /* 0x0000000211117211 */ /* 0x000fe400008f0eff */
[----:B------:R-:W-:Y:S02]  /*9320*/  PRMT R29, R4, 0x7771, RZ ;  /* 0x00007771041d7816 */ /* 0x000fe400000000ff */
[----:B------:R-:W-:Y:S01]  /*9330*/  ISETP.LT.AND P1, PT, R91, UR7, !P0 ;  /* 0x000000075b007c0c */ /* 0x000fe2000c721270 */
[----:B------:R-:W-:Y:S01]  /*9340*/  @P4 STG.E.U8 desc[UR14][R14.64], R31 ;  /* 0x0000001f0e004986 */ /* 0x000fe2000c10110e */
[----:B0-----:R-:W-:-:S03]  /*9350*/  IADD3 R12, P4, R19, R0, RZ ;  /* 0x00000000130c7210 */ /* 0x001fc60007f9e0ff */
[----:B------:R0:W-:Y:S01]  /*9360*/  @P6 STG.E.U8 desc[UR14][R16.64], R29 ;  /* 0x0000001d10006986 */ /* 0x0001e2000c10110e */
[----:B------:R-:W-:Y:S02]  /*9370*/  IADD3 R18, P6, R23, R0, RZ ;  /* 0x0000000017127210 */ /* 0x000fe40007fde0ff */
[-C--:B------:R-:W-:Y:S02]  /*9380*/  LEA.HI.X.SX32 R13, R19, R2.reuse, 0x1, P4 ;  /* 0x00000002130d7211 */ /* 0x080fe400020f0eff */
[----:B------:R-:W-:Y:S02]  /*9390*/  PRMT R33, R8, 0x7771, RZ ;  /* 0x0000777108217816 */ /* 0x000fe400000000ff */
[----:B------:R-:W-:Y:S02]  /*93a0*/  LEA.HI.X.SX32 R19, R23, R2, 0x1, P6 ;  /* 0x0000000217137211 */ /* 0x000fe400030f0eff */
[----:B------:R-:W-:Y:S01]  /*93b0*/  PRMT R27, R4, 0x7772, RZ ;  /* 0x00007772041b7816 */ /* 0x000fe200000000ff */
[----:B------:R1:W-:Y:S04]  /*93c0*/  @P3 STG.E.U8 desc[UR14][R12.64], R33 ;  /* 0x000000210c003986 */ /* 0x0003e8000c10110e */
[----:B------:R5:W-:Y:S01]  /*93d0*/  @P1 STG.E.U8 desc[UR14][R18.64], R27 ;  /* 0x0000001b12001986 */ /* 0x000be2000c10110e */
[C---:B--2---:R-:W-:Y:S01]  /*93e0*/  ISETP.LT.AND P4, PT, R90.reuse, UR7, !P0 ;  /* 0x000000075a007c0c */ /* 0x044fe2000c781270 */
[----:B------:R-:W-:-:S02]  /*93f0*/  IMAD R25, R90, R3, RZ ;  /* 0x000000035a197224 */ /* 0x000fc400078e02ff */
[----:B------:R-:W2:Y:S01]  /*9400*/  LDL.LU R90, [R1+0x98] ;  /* 0x00009800015a7983 */ /* 0x000ea20000300800 */
[C---:B---3--:R-:W-:Y:S01]  /*9410*/  ISETP.LT.AND P3, PT, R89.reuse, UR7, !P0 ;  /* 0x0000000759007c0c */ /* 0x048fe2000c761270 */
[-C--:B0-----:R-:W-:Y:S02]  /*9420*/  IMAD R17, R89, R3.reuse, RZ ;  /* 0x0000000359117224 */ /* 0x081fe400078e02ff */
[----:B------:R-:W3:Y:S01]  /*9430*/  LDL.LU R89, [R1+0x94] ;  /* 0x0000940001597983 */ /* 0x000ee20000300800 */
[C---:B----4-:R-:W-:Y:S01]  /*9440*/  IMAD R23, R88.reuse, R3, RZ ;  /* 0x0000000358177224 */ /* 0x050fe200078e02ff */
[----:B------:R-:W-:Y:S02]  /*9450*/  ISETP.LT.AND P1, PT, R88, UR7, !P0 ;  /* 0x0000000758007c0c */ /* 0x000fe4000c721270 */
[----:B------:R-:W4:Y:S01]  /*9460*/  LDL.LU R88, [R1+0x90] ;  /* 0x0000900001587983 */ /* 0x000f220000300800 */
[----:B------:R-:W-:Y:S02]  /*9470*/  IADD3 R14, P6, R25, R0, RZ ;  /* 0x00000000190e7210 */ /* 0x000fe40007fde0ff */
[----:B------:R-:W-:-:S02]  /*9480*/  PRMT R31, R8, 0x7772, RZ ;  /* 0x00007772081f7816 */ /* 0x000fc400000000ff */
[----:B------:R-:W-:Y:S02]  /*9490*/  LEA.HI.X.SX32 R15, R25, R2, 0x1, P6 ;  /* 0x00000002190f7211 */ /* 0x000fe400030f0eff */
[C---:B------:R-:W-:Y:S02]  /*94a0*/  IADD3 R16, P6, R17.reuse, R0, RZ ;  /* 0x0000000011107210 */ /* 0x040fe40007fde0ff */
[----:B------:R-:W-:Y:S01]  /*94b0*/  PRMT R25, R4, 0x7773, RZ ;  /* 0x0000777304197816 */ /* 0x000fe200000000ff */
[----:B------:R0:W-:Y:S01]  /*94c0*/  @P4 STG.E.U8 desc[UR14][R14.64], R31 ;  /* 0x0000001f0e004986 */ /* 0x0001e2000c10110e */
[----:B------:R-:W-:Y:S02]  /*94d0*/  LEA.HI.X.SX32 R17, R17, R2, 0x1, P6 ;  /* 0x0000000211117211 */ /* 0x000fe400030f0eff */
[----:B-1----:R-:W-:Y:S02]  /*94e0*/  IADD3 R12, P4, R23, R0, RZ ;  /* 0x00000000170c7210 */ /* 0x002fe40007f9e0ff */
[C---:B-----5:R-:W-:Y:S01]  /*94f0*/  ISETP.LT.AND P6, PT, R22.reuse, UR7, !P0 ;  /* 0x0000000716007c0c */ /* 0x060fe2000c7c1270 */
[----:B------:R-:W-:-:S02]  /*9500*/  IMAD R19, R22, R3, RZ ;  /* 0x0000000316137224 */ /* 0x000fc400078e02ff */
[----:B------:R-:W5:Y:S01]  /*9510*/  LDL.LU R22, [R1+0x8c] ;  /* 0x00008c0001167983 */ /* 0x000f620000300800 */
[----:B------:R-:W-:Y:S01]  /*9520*/  LEA.HI.X.SX32 R13, R23, R2, 0x1, P4 ;  /* 0x00000002170d7211 */ /* 0x000fe200020f0eff */
[C---:B0-----:R-:W-:Y:S02]  /*9530*/  IMAD R15, R20.reuse, R3, RZ ;  /* 0x00000003140f7224 */ /* 0x041fe400078e02ff */
[----:B------:R-:W-:Y:S01]  /*9540*/  @P3 STG.E.U8 desc[UR14][R16.64], R25 ;  /* 0x0000001910003986 */ /* 0x000fe2000c10110e */
[----:B------:R-:W-:Y:S02]  /*9550*/  ISETP.LT.AND P3, PT, R20, UR7, !P0 ;  /* 0x0000000714007c0c */ /* 0x000fe4000c761270 */
[C---:B------:R-:W-:Y:S01]  /*9560*/  IADD3 R18, P4, R19.reuse, R0, RZ ;  /* 0x0000000013127210 */ /* 0x040fe20007f9e0ff */
[----:B------:R-:W5:Y:S01]  /*9570*/  LDL.LU R20, [R1+0x88] ;  /* 0x0000880001147983 */ /* 0x000f620000300800 */
[----:B------:R-:W-:Y:S02]  /*9580*/  PRMT R29, R8, 0x7773, RZ ;  /* 0x00007773081d7816 */ /* 0x000fe400000000ff */
[----:B------:R-:W-:Y:S01]  /*9590*/  LEA.HI.X.SX32 R19, R19, R2, 0x1, P4 ;  /* 0x0000000213137211 */ /* 0x000fe200020f0eff */
[----:B------:R-:W5:Y:S01]  /*95a0*/  LDL.LU R8, [R1+0x84] ;  /* 0x0000840001087983 */ /* 0x000f620000300800 */
[----:B------:R-:W-:-:S02]  /*95b0*/  IADD3 R14, P4, R15, R0, RZ ;  /* 0x000000000f0e7210 */ /* 0x000fc40007f9e0ff */
[----:B------:R-:W-:Y:S01]  /*95c0*/  PRMT R27, R5, 0x7770, RZ ;  /* 0x00007770051b7816 */ /* 0x000fe200000000ff */
[----:B------:R-:W5:Y:S01]  /*95d0*/  LDL.LU R4, [R1+0x148] ;  /* 0x0001480001047983 */ /* 0x000f620000300800 */
[----:B------:R-:W-:Y:S02]  /*95e0*/  LEA.HI.X.SX32 R15, R15, R2, 0x1, P4 ;  /* 0x000000020f0f7211 */ /* 0x000fe400020f0eff */
[----:B------:R-:W-:Y:S01]  /*95f0*/  PRMT R31, R9, 0x7770, RZ ;  /* 0x00007770091f7816 */ /* 0x000fe200000000ff */
[----:B------:R-:W-:Y:S04]  /*9600*/  @P1 STG.E.U8 desc[UR14][R12.64], R29 ;  /* 0x0000001d0c001986 */ /* 0x000fe8000c10110e */
[----:B------:R0:W-:Y:S04]  /*9610*/  @P6 STG.E.U8 desc[UR14][R18.64], R27 ;  /* 0x0000001b12006986 */ /* 0x0001e8000c10110e */
[----:B------:R1:W-:Y:S01]  /*9620*/  @P3 STG.E.U8 desc[UR14][R14.64], R31 ;  /* 0x0000001f0e003986 */ /* 0x0003e2000c10110e */
[C---:B----4-:R-:W-:Y:S01]  /*9630*/  ISETP.LT.AND P3, PT, R88.reuse, UR7, !P0 ;  /* 0x0000000758007c0c */ /* 0x050fe2000c761270 */
[----:B0-----:R-:W-:-:S02]  /*9640*/  IMAD R19, R88, R3, RZ ;  /* 0x0000000358137224 */ /* 0x001fc400078e02ff */
[----:B------:R-:W4:Y:S01]  /*9650*/  LDL.LU R88, [R1+0x144] ;  /* 0x0001440001587983 */ /* 0x000f220000300800 */
[CC--:B--2---:R-:W-:Y:S01]  /*9660*/  IMAD R23, R90.reuse, R3.reuse, RZ ;  /* 0x000000035a177224 */ /* 0x0c4fe200078e02ff */
[----:B------:R-:W-:Y:S01]  /*9670*/  ISETP.LT.AND P1, PT, R90, UR7, !P0 ;  /* 0x000000075a007c0c */ /* 0x000fe2000c721270 */
[C---:B---3--:R-:W-:Y:S01]  /*9680*/  IMAD R13, R89.reuse, R3, RZ ;  /* 0x00000003590d7224 */ /* 0x048fe200078e02ff */
[----:B------:R-:W-:Y:S01]  /*9690*/  ISETP.LT.AND P4, PT, R89, UR7, !P0 ;  /* 0x0000000759007c0c */ /* 0x000fe2000c781270 */
[----:B------:R-:W2:Y:S01]  /*96a0*/  LDL.LU R90, [R1+0x140] ;  /* 0x00014000015a7983 */ /* 0x000ea20000300800 */
[----:B------:R-:W-:Y:S02]  /*96b0*/  IADD3 R16, P6, R23, R0, RZ ;  /* 0x0000000017107210 */ /* 0x000fe40007fde0ff */
[----:B------:R-:W-:Y:S01]  /*96c0*/  PRMT R25, R5, 0x7771, RZ ;  /* 0x0000777105197816 */ /* 0x000fe200000000ff */
[----:B------:R-:W3:Y:S01]  /*96d0*/  LDL.LU R89, [R1+0x80] ;  /* 0x0000800001597983 */ /* 0x000ee20000300800 */
[----:B------:R-:W-:-:S02]  /*96e0*/  LEA.HI.X.SX32 R17, R23, R2, 0x1, P6 ;  /* 0x0000000217117211 */ /* 0x000fc400030f0eff */
[----:B------:R-:W-:Y:S02]  /*96f0*/  IADD3 R12, P6, R13, R0, RZ ;  /* 0x000000000d0c7210 */ /* 0x000fe40007fde0ff */
[----:B------:R-:W-:Y:S02]  /*9700*/  PRMT R29, R9, 0x7771, RZ ;  /* 0x00007771091d7816 */ /* 0x000fe400000000ff */
[----:B------:R-:W-:Y:S01]  /*9710*/  LEA.HI.X.SX32 R13, R13, R2, 0x1, P6 ;  /* 0x000000020d0d7211 */ /* 0x000fe200030f0eff */
[----:B------:R0:W-:Y:S01]  /*9720*/  @P1 STG.E.U8 desc[UR14][R16.64], R25 ;  /* 0x0000001910001986 */ /* 0x0001e2000c10110e */
[C---:B-----5:R-:W-:Y:S01]  /*9730*/  IMAD R23, R22.reuse, R3, RZ ;  /* 0x0000000316177224 */ /* 0x060fe200078e02ff */
[----:B------:R-:W-:Y:S02]  /*9740*/  ISETP.LT.AND P1, PT, R22, UR7, !P0 ;  /* 0x0000000716007c0c */ /* 0x000fe4000c721270 */
[----:B------:R5:W-:Y:S01]  /*9750*/  @P4 STG.E.U8 desc[UR14][R12.64], R29 ;  /* 0x0000001d0c004986 */ /* 0x000be2000c10110e */
[----:B------:R-:W-:-:S02]  /*9760*/  IADD3 R18, P6, R19, R0, RZ ;  /* 0x0000000013127210 */ /* 0x000fc40007fde0ff */
[----:B-1----:R-:W-:Y:S01]  /*9770*/  IADD3 R14, P4, R23, R0, RZ ;  /* 0x00000000170e7210 */ /* 0x002fe20007f9e0ff */
[----:B------:R-:W2:Y:S01]  /*9780*/  LDL.LU R22, [R1+0x13c] ;  /* 0x00013c0001167983 */ /* 0x000ea20000300800 */
[-C--:B0-----:R-:W-:Y:S01]  /*9790*/  IMAD R17, R20, R3.reuse, RZ ;  /* 0x0000000314117224 */ /* 0x081fe200078e02ff */
[-C--:B------:R-:W-:Y:S02]  /*97a0*/  LEA.HI.X.SX32 R19, R19, R2.reuse, 0x1, P6 ;  /* 0x0000000213137211 */ /* 0x080fe400030f0eff */
[----:B------:R-:W-:Y:S02]  /*97b0*/  PRMT R25, R5, 0x7772, RZ ;  /* 0x0000777205197816 */ /* 0x000fe400000000ff */
[----:B------:R-:W-:Y:S01]  /*97c0*/  LEA.HI.X.SX32 R15, R23, R2, 0x1, P4 ;  /* 0x00000002170f7211 */ /* 0x000fe200020f0eff */
[----:B-----5:R-:W-:Y:S01]  /*97d0*/  IMAD R13, R8, R3, RZ ;  /* 0x00000003080d7224 */ /* 0x020fe200078e02ff */
[----:B------:R-:W-:Y:S02]  /*97e0*/  PRMT R27, R9, 0x7772, RZ ;  /* 0x00007772091b7816 */ /* 0x000fe400000000ff */
[C---:B------:R-:W-:Y:S01]  /*97f0*/  IADD3 R16, P4, R17.reuse, R0, RZ ;  /* 0x0000000011107210 */ /* 0x040fe20007f9e0ff */
[----:B------:R0:W-:Y:S03]  /*9800*/  @P3 STG.E.U8 desc[UR14][R18.64], R25 ;  /* 0x0000001912003986 */ /* 0x0001e6000c10110e */
[----:B------:R-:W-:Y:S01]  /*9810*/  LEA.HI.X.SX32 R17, R17, R2, 0x1, P4 ;  /* 0x0000000211117211 */ /* 0x000fe200020f0eff */
[----:B------:R1:W-:Y:S01]  /*9820*/  @P1 STG.E.U8 desc[UR14][R14.64], R27 ;  /* 0x0000001b0e001986 */ /* 0x0003e2000c10110e */
[----:B------:R-:W-:-:S02]  /*9830*/  ISETP.LT.AND P4, PT, R4, UR7, !P0 ;  /* 0x0000000704007c0c */ /* 0x000fc4000c781270 */
[----:B------:R-:W-:Y:S02]  /*9840*/  IADD3 R4, P1, R13, R0, RZ ;  /* 0x000000000d047210 */ /* 0x000fe40007f3e0ff */
[----:B------:R-:W-:Y:S02]  /*9850*/  PRMT R23, R5, 0x7773, RZ ;  /* 0x0000777305177816 */ /* 0x000fe400000000ff */
[----:B------:R-:W-:Y:S02]  /*9860*/  ISETP.LT.AND P6, PT, R20, UR7, !P0 ;  /* 0x0000000714007c0c */ /* 0x000fe4000c7c1270 */
[----:B------:R-:W-:Y:S01]  /*9870*/  LEA.HI.X.SX32 R5, R13, R2, 0x1, P1 ;  /* 0x000000020d057211 */ /* 0x000fe200008f0eff */
[----:B------:R-:W5:Y:S01]  /*9880*/  LDL.LU R20, [R1+0x138] ;  /* 0x0001380001147983 */ /* 0x000f620000300800 */
[----:B----4-:R-:W-:-:S03]  /*9890*/  ISETP.LT.AND P1, PT, R88, UR7, !P0 ;  /* 0x0000000758007c0c */ /* 0x010fc6000c721270 */
[----:B------:R-:W4:Y:S01]  /*98a0*/  LDL.LU R88, [R1+0x134] ;  /* 0x0001340001587983 */ /* 0x000f220000300800 */
[----:B------:R-:W-:Y:S01]  /*98b0*/  ISETP.LT.AND P3, PT, R8, UR7, !P0 ;  /* 0x0000000708007c0c */ /* 0x000fe2000c761270 */
[----:B------:R-:W-:Y:S01]  /*98c0*/  IMAD R21, R3, 0x40, R21 ;  /* 0x0000004003157824 */ /* 0x000fe200078e0215 */
[----:B0-----:R-:W-:-:S03]  /*98d0*/  PRMT R25, R9, 0x7773, RZ ;  /* 0x0000777309197816 */ /* 0x001fc600000000ff */
[----:B------:R0:W-:Y:S01]  /*98e0*/  @P6 STG.E.U8 desc[UR14][R16.64], R23 ;  /* 0x0000001710006986 */ /* 0x0001e2000c10110e */
[----:B------:R-:W-:Y:S01]  /*98f0*/  ISETP.LT.AND P5, PT, R93, UR7, !P0 ;  /* 0x000000075d007c0c */ /* 0x000fe2000c7a1270 */
[----:B------:R-:W-:Y:S01]  /*9900*/  IMAD R13, R3, 0x4, R21 ;  /* 0x00000004030d7824 */ /* 0x000fe200078e0215 */
[C---:B------:R-:W-:Y:S01]  /*9910*/  IADD3 R8, P6, R21.reuse, R0, RZ ;  /* 0x0000000015087210 */ /* 0x040fe20007fde0ff */
[----:B------:R-:W4:Y:S01]  /*9920*/  LDL.LU R18, [R1+0x7c] ;  /* 0x00007c0001127983 */ /* 0x000f220000300800 */
[----:B-1----:R-:W-:Y:S02]  /*9930*/  PRMT R27, R10, 0x7770, RZ ;  /* 0x000077700a1b7816 */ /* 0x002fe400000000ff */
[----:B------:R-:W-:Y:S01]  /*9940*/  LEA.HI.X.SX32 R9, R21, R2, 0x1, P6 ;  /* 0x0000000215097211 */ /* 0x000fe200030f0eff */
[----:B------:R1:W-:Y:S01]  /*9950*/  @P3 STG.E.U8 desc[UR14][R4.64], R25 ;  /* 0x0000001904003986 */ /* 0x0003e2000c10110e */
[----:B------:R-:W-:Y:S01]  /*9960*/  IADD3 R12, P3, R13, R0, RZ ;  /* 0x000000000d0c7210 */ /* 0x000fe20007f7e0ff */
[----:B0-----:R-:W-:Y:S01]  /*9970*/  IMAD R17, R3, 0x4, R13 ;  /* 0x0000000403117824 */ /* 0x001fe200078e020d */
[----:B------:R-:W-:Y:S01]  /*9980*/  PRMT R21, R6, 0x7770, RZ ;  /* 0x0000777006157816 */ /* 0x000fe200000000ff */
[----:B---3--:R-:W-:Y:S01]  /*9990*/  IMAD R19, R89, R3, RZ ;  /* 0x0000000359137224 */ /* 0x008fe200078e02ff */
[----:B------:R-:W-:Y:S01]  /*99a0*/  LEA.HI.X.SX32 R13, R13, R2, 0x1, P3 ;  /* 0x000000020d0d7211 */ /* 0x000fe200018f0eff */
[----:B------:R-:W3:Y:S01]  /*99b0*/  LDL.LU R16, [R1+0x130] ;  /* 0x0001300001107983 */ /* 0x000ee20000300800 */
[----:B------:R-:W-:-:S03]  /*99c0*/  ISETP.LT.AND P3, PT, R89, UR7, !P0 ;  /* 0x0000000759007c0c */ /* 0x000fc6000c761270 */
[----:B------:R-:W-:Y:S01]  /*99d0*/  @P2 STG.E.U8 desc[UR14][R8.64], R21 ;  /* 0x0000001508002986 */ /* 0x000fe2000c10110e */
[----:B------:R-:W-:-:S03]  /*99e0*/  IADD3 R14, P2, R17, R0, RZ ;  /* 0x00000000110e7210 */ /* 0x000fc60007f5e0ff */
[----:B------:R0:W-:Y:S01]  /*99f0*/  @P5 STG.E.U8 desc[UR14][R12.64], R27 ;  /* 0x0000001b0c005986 */ /* 0x0001e2000c10110e */
[----:B-1----:R-:W-:Y:S02]  /*9a00*/  IADD3 R4, P5, R19, R0, RZ ;  /* 0x0000000013047210 */ /* 0x002fe40007fbe0ff */
[-C--:B------:R-:W-:Y:S02]  /*9a10*/  LEA.HI.X.SX32 R15, R17, R2.reuse, 0x1, P2 ;  /* 0x00000002110f7211 */ /* 0x080fe400010f0eff */
[----:B------:R-:W-:Y:S02]  /*9a20*/  PRMT R23, R6, 0x7771, RZ ;  /* 0x0000777106177816 */ /* 0x000fe400000000ff */
[----:B------:R-:W-:Y:S02]  /*9a30*/  LEA.HI.X.SX32 R5, R19, R2, 0x1, P5 ;  /* 0x0000000213057211 */ /* 0x000fe400028f0eff */
[----:B------:R-:W-:Y:S01]  /*9a40*/  PRMT R25, R10, 0x7771, RZ ;  /* 0x000077710a197816 */ /* 0x000fe200000000ff */
[----:B------:R1:W-:Y:S01]  /*9a50*/  @P4 STG.E.U8 desc[UR14][R14.64], R23 ;  /* 0x000000170e004986 */ /* 0x0003e2000c10110e */
[----:B--2---:R-:W-:-:S03]  /*9a60*/  ISETP.LT.AND P2, PT, R22, UR7, !P0 ;  /* 0x0000000716007c0c */ /* 0x004fc6000c741270 */
[----:B------:R-:W2:Y:S04]  /*9a70*/  LDL.LU R22, [R1+0x12c] ;  /* 0x00012c0001167983 */ /* 0x000ea80000300800 */
[----:B------:R1:W-:Y:S01]  /*9a80*/  @P3 STG.E.U8 desc[UR14][R4.64], R25 ;  /* 0x0000001904003986 */ /* 0x0003e2000c10110e */
[----:B-----5:R-:W-:-:S03]  /*9a90*/  ISETP.LT.AND P4, PT, R20, UR7, !P0 ;  /* 0x0000000714007c0c */ /* 0x020fc6000c781270 */
[----:B------:R-:W5:Y:S01]  /*9aa0*/  LDL.LU R20, [R1+0x128] ;  /* 0x0001280001147983 */ /* 0x000f620000300800 */
[----:B----4-:R-:W-:-:S03]  /*9ab0*/  ISETP.LT.AND P3, PT, R88, UR7, !P0 ;  /* 0x0000000758007c0c */ /* 0x010fc6000c761270 */
[----:B------:R-:W4:Y:S01]  /*9ac0*/  LDL.LU R88, [R1+0x78] ;  /* 0x0000780001587983 */ /* 0x000f220000300800 */
[----:B------:R-:W-:Y:S01]  /*9ad0*/  IMAD R17, R3, 0x8, R17 ;  /* 0x0000000803117824 */ /* 0x000fe200078e0211 */
[----:B------:R-:W-:-:S03]  /*9ae0*/  ISETP.LT.AND P6, PT, R90, UR7, !P0 ;  /* 0x000000075a007c0c */ /* 0x000fc6000c7c1270 */
[----:B0-----:R-:W-:Y:S01]  /*9af0*/  IMAD R13, R3, 0x4, R17 ;  /* 0x00000004030d7824 */ /* 0x001fe200078e0211 */
[C---:B------:R-:W-:Y:S02]  /*9b00*/  IADD3 R8, P5, R17.reuse, R0, RZ ;  /* 0x0000000011087210 */ /* 0x040fe40007fbe0ff */
[----:B------:R-:W-:Y:S02]  /*9b10*/  PRMT R21, R6, 0x7772, RZ ;  /* 0x0000777206157816 */ /* 0x000fe400000000ff */
[----:B------:R-:W-:Y:S01]  /*9b20*/  LEA.HI.X.SX32 R9, R17, R2, 0x1, P5 ;  /* 0x0000000211097211 */ /* 0x000fe200028f0eff */
[----:B------:R-:W-:Y:S01]  /*9b30*/  IMAD R17, R3, 0x4, R13 ;  /* 0x0000000403117824 */ /* 0x000fe200078e020d */
[C---:B------:R-:W-:Y:S01]  /*9b40*/  IADD3 R12, P5, R13.reuse, R0, RZ ;  /* 0x000000000d0c7210 */ /* 0x040fe20007fbe0ff */
[----:B------:R-:W-:Y:S01]  /*9b50*/  IMAD R19, R18, R3, RZ ;  /* 0x0000000312137224 */ /* 0x000fe200078e02ff */
[----:B------:R-:W-:Y:S01]  /*9b60*/  PRMT R27, R10, 0x7772, RZ ;  /* 0x000077720a1b7816 */ /* 0x000fe200000000ff */
[----:B------:R0:W-:Y:S01]  /*9b70*/  @P1 STG.E.U8 desc[UR14][R8.64], R21 ;  /* 0x0000001508001986 */ /* 0x0001e2000c10110e */
[----:B------:R-:W-:-:S02]  /*9b80*/  LEA.HI.X.SX32 R13, R13, R2, 0x1, P5 ;  /* 0x000000020d0d7211 */ /* 0x000fc400028f0eff */
[C---:B-1----:R-:W-:Y:S02]  /*9b90*/  IADD3 R14, P1, R17.reuse, R0, RZ ;  /* 0x00000000110e7210 */ /* 0x042fe40007f3e0ff */
[----:B------:R-:W-:Y:S01]  /*9ba0*/  ISETP.LT.AND P5, PT, R18, UR7, !P0 ;  /* 0x0000000712007c0c */ /* 0x000fe2000c7a1270 */
[----:B------:R-:W-:Y:S01]  /*9bb0*/  @P6 STG.E.U8 desc[UR14][R12.64], R27 ;  /* 0x0000001b0c006986 */ /* 0x000fe2000c10110e */
[----:B------:R-:W-:Y:S01]  /*9bc0*/  LEA.HI.X.SX32 R15, R17, R2, 0x1, P1 ;  /* 0x00000002110f7211 */ /* 0x000fe200008f0eff */
[----:B------:R-:W-:Y:S01]  /*9bd0*/  IMAD R17, R3, 0x8, R17 ;  /* 0x0000000803117824 */ /* 0x000fe200078e0211 */
[C---:B------:R-:W-:Y:S01]  /*9be0*/  IADD3 R4, P6, R19.reuse, R0, RZ ;  /* 0x0000000013047210 */ /* 0x040fe20007fde0ff */
[----:B------:R-:W2:Y:S01]  /*9bf0*/  LDL.LU R18, [R1+0x124] ;  /* 0x0001240001127983 */ /* 0x000ea20000300800 */
[----:B---3--:R-:W-:Y:S02]  /*9c00*/  ISETP.LT.AND P1, PT, R16, UR7, !P0 ;  /* 0x0000000710007c0c */ /* 0x008fe4000c721270 */
[----:B------:R-:W-:Y:S01]  /*9c10*/  LEA.HI.X.SX32 R5, R19, R2, 0x1, P6 ;  /* 0x0000000213057211 */ /* 0x000fe200030f0eff */
[----:B------:R-:W3:Y:S01]  /*9c20*/  LDL.LU R16, [R1+0x120] ;  /* 0x0001200001107983 */ /* 0x000ee20000300800 */
[----:B0-----:R-:W-:-:S02]  /*9c30*/  IADD3 R8, P6, R17, R0, RZ ;  /* 0x0000000011087210 */ /* 0x001fc40007fde0ff */
[----:B------:R-:W-:Y:S01]  /*9c40*/  PRMT R23, R6, 0x7773, RZ ;  /* 0x0000777306177816 */ /* 0x000fe200000000ff */
[----:B------:R-:W3:Y:S01]  /*9c50*/  LDL.LU R90, [R1+0x11c] ;  /* 0x00011c00015a7983 */ /* 0x000ee20000300800 */
[----:B------:R-:W-:Y:S02]  /*9c60*/  PRMT R25, R10, 0x7773, RZ ;  /* 0x000077730a197816 */ /* 0x000fe400000000ff */
[----:B------:R-:W-:Y:S01]  /*9c70*/  LEA.HI.X.SX32 R9, R17, R2, 0x1, P6 ;  /* 0x0000000211097211 */ /* 0x000fe200030f0eff */
[----:B------:R-:W3:Y:S01]  /*9c80*/  LDL.LU R89, [R1+0x74] ;  /* 0x0000740001597983 */ /* 0x000ee20000300800 */
[----:B------:R-:W-:-:S03]  /*9c90*/  PRMT R19, R7, 0x7770, RZ ;  /* 0x0000777007137816 */ /* 0x000fc600000000ff */
[----:B------:R-:W-:Y:S04]  /*9ca0*/  @P2 STG.E.U8 desc[UR14][R14.64], R23 ;  /* 0x000000170e002986 */ /* 0x000fe8000c10110e */
[----:B------:R0:W-:Y:S04]  /*9cb0*/  @P5 STG.E.U8 desc[UR14][R4.64], R25 ;  /* 0x0000001904005986 */ /* 0x0001e8000c10110e */
[----:B------:R1:W-:Y:S01]  /*9cc0*/  @P4 STG.E.U8 desc[UR14][R8.64], R19 ;  /* 0x0000001308004986 */ /* 0x0003e2000c10110e */
[C---:B----4-:R-:W-:Y:S01]  /*9cd0*/  ISETP.LT.AND P4, PT, R88.reuse, UR7, !P0 ;  /* 0x0000000758007c0c */ /* 0x050fe2000c781270 */
[----:B0-----:R-:W-:-:S02]  /*9ce0*/  IMAD R5, R88, R3, RZ ;  /* 0x0000000358057224 */ /* 0x001fc400078e02ff */
[----:B------:R-:W4:Y:S01]  /*9cf0*/  LDL.LU R88, [R1+0x118] ;  /* 0x0001180001587983 */ /* 0x000f220000300800 */
[C---:B------:R-:W-:Y:S01]  /*9d00*/  IMAD R13, R3.reuse, 0x4, R17 ;  /* 0x00000004030d7824 */ /* 0x040fe200078e0211 */
[----:B-----5:R-:W-:Y:S02]  /*9d10*/  ISETP.LT.AND P6, PT, R20, UR7, !P0 ;  /* 0x0000000714007c0c */ /* 0x020fe4000c7c1270 */
[----:B--2---:R-:W-:Y:S01]  /*9d20*/  ISETP.LT.AND P2, PT, R22, UR7, !P0 ;  /* 0x0000000716007c0c */ /* 0x004fe2000c741270 */
[----:B------:R-:W-:Y:S01]  /*9d30*/  IMAD R17, R3, 0x4, R13 ;  /* 0x0000000403117824 */ /* 0x000fe200078e020d */
[C---:B------:R-:W-:Y:S01]  /*9d40*/  IADD3 R20, P5, R13.reuse, R0, RZ ;  /* 0x000000000d147210 */ /* 0x040fe20007fbe0ff */
[----:B------:R-:W2:Y:S03]  /*9d50*/  LDL.LU R6, [R1+0x114] ;  /* 0x0001140001067983 */ /* 0x000ea60000300800 */
[----:B------:R-:W-:Y:S01]  /*9d60*/  LEA.HI.X.SX32 R21, R13, R2, 0x1, P5 ;  /* 0x000000020d157211 */ /* 0x000fe200028f0eff */
[----:B-1----:R-:W-:Y:S01]  /*9d70*/  IMAD R9, R3, 0x8, R17 ;  /* 0x0000000803097824 */ /* 0x002fe200078e0211 */
[C---:B------:R-:W-:Y:S01]  /*9d80*/  IADD3 R22, P5, R17.reuse, R0, RZ ;  /* 0x0000000011167210 */ /* 0x040fe20007fbe0ff */
[----:B------:R-:W5:Y:S03]  /*9d90*/  LDL.LU R10, [R1+0x70] ;  /* 0x00007000010a7983 */ /* 0x000f660000300800 */
[----:B------:R-:W-:Y:S01]  /*9da0*/  LEA.HI.X.SX32 R23, R17, R2, 0x1, P5 ;  /* 0x0000000211177211 */ /* 0x000fe200028f0eff */
[----:B------:R-:W0:Y:S01]  /*9db0*/  LDS.128 R12, [R24+UR12+0x800] ;  /* 0x0008000c180c7984 */ /* 0x000e220008000c00 */
[----:B------:R-:W-:-:S02]  /*9dc0*/  IADD3 R4, P5, R5, R0, RZ ;  /* 0x0000000005047210 */ /* 0x000fc40007fbe0ff */
[----:B------:R-:W-:Y:S02]  /*9dd0*/  PRMT R27, R11, 0x7770, RZ ;  /* 0x000077700b1b7816 */ /* 0x000fe400000000ff */
[----:B------:R-:W-:Y:S02]  /*9de0*/  LEA.HI.X.SX32 R5, R5, R2, 0x1, P5 ;  /* 0x0000000205057211 */ /* 0x000fe400028f0eff */
[----:B------:R-:W-:Y:S01]  /*9df0*/  IADD3 R8, P5, R9, R0, RZ ;  /* 0x0000000009087210 */ /* 0x000fe20007fbe0ff */
[----:B------:R1:W-:Y:S01]  /*9e00*/  @P3 STG.E.U8 desc[UR14][R20.64], R27 ;  /* 0x0000001b14003986 */ /* 0x0003e2000c10110e */
[----:B------:R-:W-:Y:S02]  /*9e10*/  PRMT R25, R7, 0x7771, RZ ;  /* 0x0000777107197816 */ /* 0x000fe400000000ff */
[----:B------:R-:W-:Y:S02]  /*9e20*/  PRMT R33, R11, 0x7771, RZ ;  /* 0x000077710b217816 */ /* 0x000fe400000000ff */
[----:B------:R-:W-:Y:S01]  /*9e30*/  PRMT R29, R7, 0x7772, RZ ;  /* 0x00007772071d7816 */ /* 0x000fe200000000ff */
[----:B------:R3:W-:Y:S01]  /*9e40*/  @P1 STG.E.U8 desc[UR14][R22.64], R25 ;  /* 0x0000001916001986 */ /* 0x0007e2000c10110e */
[----:B-1----:R-:W-:Y:S01]  /*9e50*/  IMAD R21, R3, 0x4, R9 ;  /* 0x0000000403157824 */ /* 0x002fe200078e0209 */
[----:B------:R-:W-:-:S02]  /*9e60*/  LEA.HI.X.SX32 R9, R9, R2, 0x1, P5 ;  /* 0x0000000209097211 */ /* 0x000fc400028f0eff */
[----:B------:R-:W-:Y:S01]  /*9e70*/  @P4 STG.E.U8 desc[UR14][R4.64], R33 ;  /* 0x0000002104004986 */ /* 0x000fe2000c10110e */
[----:B---3--:R-:W-:Y:S02]  /*9e80*/  ISETP.LT.AND P5, PT, R90, UR7, !P0 ;  /* 0x000000075a007c0c */ /* 0x008fe4000c7a1270 */
[----:B------:R-:W-:Y:S01]  /*9e90*/  IADD3 R20, P4, R21, R0, RZ ;  /* 0x0000000015147210 */ /* 0x000fe20007f9e0ff */
[----:B------:R-:W-:Y:S01]  /*9ea0*/  IMAD R25, R3, 0x4, R21 ;  /* 0x0000000403197824 */ /* 0x000fe200078e0215 */
[----:B------:R-:W-:Y:S01]  /*9eb0*/  @P2 STG.E.U8 desc[UR14][R8.64], R29 ;  /* 0x0000001d08002986 */ /* 0x000fe2000c10110e */
[C---:B------:R-:W-:Y:S01]  /*9ec0*/  IMAD R27, R89.reuse, R3, RZ ;  /* 0x00000003591b7224 */ /* 0x040fe200078e02ff */
[----:B------:R-:W-:Y:S02]  /*9ed0*/  ISETP.LT.AND P2, PT, R89, UR7, !P0 ;  /* 0x0000000759007c0c */ /* 0x000fe4000c741270 */
[----:B------:R-:W3:Y:S01]  /*9ee0*/  LDL.LU R90, [R1+0x110] ;  /* 0x00011000015a7983 */ /* 0x000ee20000300800 */
[----:B------:R-:W-:-:S03]  /*9ef0*/  LEA.HI.X.SX32 R21, R21, R2, 0x1, P4 ;  /* 0x0000000215157211 */ /* 0x000fc600020f0eff */
[----:B------:R-:W3:Y:S01]  /*9f00*/  LDL.LU R89, [R1+0x10c] ;  /* 0x00010c0001597983 */ /* 0x000ee20000300800 */
[----:B------:R-:W-:Y:S02]  /*9f10*/  IADD3 R22, P4, R25, R0, RZ ;  /* 0x0000000019167210 */ /* 0x000fe40007f9e0ff */
[----:B------:R-:W-:Y:S02]  /*9f20*/  PRMT R31, R11, 0x7772, RZ ;  /* 0x000077720b1f7816 */ /* 0x000fe400000000ff */
[----:B------:R-:W-:-:S03]  /*9f30*/  LEA.HI.X.SX32 R23, R25, R2, 0x1, P4 ;  /* 0x0000000219177211 */ /* 0x000fc600020f0eff */
[----:B------:R1:W-:Y:S01]  /*9f40*/  @P6 STG.E.U8 desc[UR14][R20.64], R31 ;  /* 0x0000001f14006986 */ /* 0x0003e2000c10110e */
[----:B----4-:R-:W-:-:S03]  /*9f50*/  ISETP.LT.AND P4, PT, R88, UR7, !P0 ;  /* 0x0000000758007c0c */ /* 0x010fc6000c781270 */
[----:B------:R-:W4:Y:S04]  /*9f60*/  LDL.LU R88, [R1+0x108] ;  /* 0x0001080001587983 */ /* 0x000f280000300800 */
[----:B-1----:R-:W4:Y:S01]  /*9f70*/  LDL.LU R20, [R1+0x6c] ;  /* 0x00006c0001147983 */ /* 0x002f220000300800 */
[----:B------:R-:W-:Y:S02]  /*9f80*/  ISETP.LT.AND P3, PT, R18, UR7, !P0 ;  /* 0x0000000712007c0c */ /* 0x000fe4000c761270 */
[----:B------:R-:W-:Y:S02]  /*9f90*/  ISETP.LT.AND P1, PT, R16, UR7, !P0 ;  /* 0x0000000710007c0c */ /* 0x000fe4000c721270 */
[----:B------:R-:W-:Y:S01]  /*9fa0*/  PRMT R29, R7, 0x7773, RZ ;  /* 0x00007773071d7816 */ /* 0x000fe200000000ff */
[----:B------:R-:W1:Y:S01]  /*9fb0*/  LDS.128 R16, [R26+UR12+0x800] ;  /* 0x0008000c1a107984 */ /* 0x000e620008000c00 */
[----:B------:R-:W-:Y:S01]  /*9fc0*/  IADD3 R4, P6, R27, R0, RZ ;  /* 0x000000001b047210 */ /* 0x000fe20007fde0ff */
[----:B------:R-:W-:Y:S01]  /*9fd0*/  IMAD R25, R3, 0x8, R25 ;  /* 0x0000000803197824 */ /* 0x000fe200078e0219 */
[----:B------:R-:W-:Y:S01]  /*9fe0*/  PRMT R33, R11, 0x7773, RZ ;  /* 0x000077730b217816 */ /* 0x000fe200000000ff */
[----:B------:R-:W4:Y:S01]  /*9ff0*/  LDL.LU R91, [R1+0x104] ;  /* 0x00010400015b7983 */ /* 0x000f220000300800 */
[----:B------:R-:W-:Y:S01]  /*a000*/  LEA.HI.X.SX32 R5, R27, R2, 0x1, P6 ;  /* 0x000000021b057211 */ /* 0x000fe200030f0eff */
[----:B------:R-:W-:-:S02]  /*a010*/  IMAD R9, R3, 0x4, R25 ;  /* 0x0000000403097824 */ /* 0x000fc400078e0219 */
[----:B------:R5:W-:Y:S01]  /*a020*/  @P3 STG.E.U8 desc[UR14][R22.64], R29 ;  /* 0x0000001d16003986 */ /* 0x000be2000c10110e */
[----:B--2---:R-:W-:Y:S02]  /*a030*/  ISETP.LT.AND P3, PT, R6, UR7, !P0 ;  /* 0x0000000706007c0c */ /* 0x004fe4000c761270 */
[----:B------:R-:W-:Y:S01]  /*a040*/  IADD3 R6, P6, R25, R0, RZ ;  /* 0x0000000019067210 */ /* 0x000fe20007fde0ff */
[----:B------:R-:W-:Y:S01]  /*a050*/  IMAD R21, R3, 0x4, R9 ;  /* 0x0000000403157824 */ /* 0x000fe200078e0209 */
[----:B0-----:R-:W-:Y:S02]  /*a060*/  PRMT R31, R12, 0x7770, RZ ;  /* 0x000077700c1f7816 */ /* 0x001fe400000000ff */
[----:B------:R-:W-:Y:S02]  /*a070*/  LEA.HI.X.SX32 R7, R25, R2, 0x1, P6 ;  /* 0x0000000219077211 */ /* 0x000fe400030f0eff */
[----:B------:R-:W-:Y:S01]  /*a080*/  IADD3 R8, P6, R9, R0, RZ ;  /* 0x0000000009087210 */ /* 0x000fe20007fde0ff */
[----:B------:R0:W-:Y:S01]  /*a090*/  @P2 STG.E.U8 desc[UR14][R4.64], R33 ;  /* 0x0000002104002986 */ /* 0x0001e2000c10110e */
[C---:B-----5:R-:W-:Y:S01]  /*a0a0*/  IMAD R25, R10.reuse, R3, RZ ;  /* 0x000000030a197224 */ /* 0x060fe200078e02ff */
[----:B------:R-:W-:-:S02]  /*a0b0*/  ISETP.LT.AND P2, PT, R10, UR7, !P0 ;  /* 0x000000070a007c0c */ /* 0x000fc4000c741270 */
[----:B------:R-:W-:Y:S01]  /*a0c0*/  LEA.HI.X.SX32 R9, R9, R2, 0x1, P6 ;  /* 0x0000000209097211 */ /* 0x000fe200030f0eff */
[----:B------:R-:W-:Y:S01]  /*a0d0*/  @P1 STG.E.U8 desc[UR14][R6.64], R31 ;  /* 0x0000001f06001986 */ /* 0x000fe2000c10110e */
[----:B------:R-:W-:-:S03]  /*a0e0*/  IADD3 R10, P1, R21, R0, RZ ;  /* 0x00000000150a7210 */ /* 0x000fc60007f3e0ff */
[----:B------:R-:W2:Y:S01]  /*a0f0*/  LDL.LU R22, [R1+0x100] ;  /* 0x0001000001167983 */ /* 0x000ea20000300800 */
[----:B------:R-:W-:Y:S02]  /*a100*/  LEA.HI.X.SX32 R11, R21, R2, 0x1, P1 ;  /* 0x00000002150b7211 */ /* 0x000fe400008f0eff */
[----:B0-----:R-:W-:Y:S02]  /*a110*/  IADD3 R4, P6, R25, R0, RZ ;  /* 0x0000000019047210 */ /* 0x001fe40007fde0ff */
[----:B-1----:R-:W-:Y:S02]  /*a120*/  PRMT R23, R16, 0x7770, RZ ;  /* 0x0000777010177816 */ /* 0x002fe400000000ff */
[----:B---3--:R-:W-:-:S03]  /*a130*/  ISETP.LT.AND P1, PT, R89, UR7, !P0 ;  /* 0x0000000759007c0c */ /* 0x008fc6000c721270 */
[----:B------:R0:W-:Y:S01]  /*a140*/  @P5 STG.E.U8 desc[UR14][R8.64], R23 ;  /* 0x0000001708005986 */ /* 0x0001e2000c10110e */
[----:B------:R-:W-:-:S03]  /*a150*/  ISETP.LT.AND P5, PT, R90, UR7, !P0 ;  /* 0x000000075a007c0c */ /* 0x000fc6000c7a1270 */
[----:B------:R-:W3:Y:S01]  /*a160*/  LDL.LU R90, [R1+0xfc] ;  /* 0x0000fc00015a7983 */ /* 0x000ee20000300800 */
[----:B------:R-:W-:Y:S02]  /*a170*/  PRMT R27, R12, 0x7771, RZ ;  /* 0x000077710c1b7816 */ /* 0x000fe400000000ff */
[----:B------:R-:W-:Y:S01]  /*a180*/  LEA.HI.X.SX32 R5, R25, R2, 0x1, P6 ;  /* 0x0000000219057211 */ /* 0x000fe200030f0eff */
[----:B------:R-:W5:Y:S01]  /*a190*/  LDL.LU R89, [R1+0x68] ;  /* 0x0000680001597983 */ /* 0x000f620000300800 */
[----:B------:R-:W-:-:S03]  /*a1a0*/  PRMT R25, R16, 0x7771, RZ ;  /* 0x0000777110197816 */ /* 0x000fc600000000ff */
[----:B------:R1:W-:Y:S04]  /*a1b0*/  @P4 STG.E.U8 desc[UR14][R10.64], R27 ;  /* 0x0000001b0a004986 */ /* 0x0003e8000c10110e */
[----:B------:R1:W-:Y:S01]  /*a1c0*/  @P2 STG.E.U8 desc[UR14][R4.64], R25 ;  /* 0x0000001904002986 */ /* 0x0003e2000c10110e */
[----:B----4-:R-:W-:-:S03]  /*a1d0*/  ISETP.LT.AND P4, PT, R88, UR7, !P0 ;  /* 0x0000000758007c0c */ /* 0x010fc6000c781270 */
[----:B------:R-:W4:Y:S01]  /*a1e0*/  LDL.LU R88, [R1+0xf8] ;  /* 0x0000f80001587983 */ /* 0x000f220000300800 */
[C---:B------:R-:W-:Y:S01]  /*a1f0*/  ISETP.LT.AND P2, PT, R20.reuse, UR7, !P0 ;  /* 0x0000000714007c0c */ /* 0x040fe2000c741270 */
[----:B0-----:R-:W-:Y:S02]  /*a200*/  IMAD R23, R20, R3, RZ ;  /* 0x0000000314177224 */ /* 0x001fe400078e02ff */
[----:B------:R-:W3:Y:S01]  /*a210*/  LDL.LU R20, [R1+0xf4] ;  /* 0x0000f40001147983 */ /* 0x000ee20000300800 */
[----:B------:R-:W-:Y:S01]  /*a220*/  IMAD R21, R3, 0x8, R21 ;  /* 0x0000000803157824 */ /* 0x000fe200078e0215 */
[----:B-1----:R-:W-:-:S03]  /*a230*/  PRMT R27, R12, 0x7772, RZ ;  /* 0x000077720c1b7816 */ /* 0x002fc600000000ff */
[----:B------:R-:W-:Y:S01]  /*a240*/  IMAD R9, R3, 0x4, R21 ;  /* 0x0000000403097824 */ /* 0x000fe200078e0215 */
[----:B------:R-:W-:-:S04]  /*a250*/  IADD3 R6, P6, R21, R0, RZ ;  /* 0x0000000015067210 */ /* 0x000fc80007fde0ff */
[----:B------:R-:W-:Y:S01]  /*a260*/  LEA.HI.X.SX32 R7, R21, R2, 0x1, P6 ;  /* 0x0000000215077211 */ /* 0x000fe200030f0eff */
[----:B------:R-:W-:Y:S01]  /*a270*/  IMAD R21, R3, 0x4, R9 ;  /* 0x0000000403157824 */ /* 0x000fe200078e0209 */
[----:B------:R-:W-:-:S03]  /*a280*/  IADD3 R8, P6, R9, R0, RZ ;  /* 0x0000000009087210 */ /* 0x000fc60007fde0ff */
[----:B------:R0:W-:Y:S01]  /*a290*/  @P3 STG.E.U8 desc[UR14][R6.64], R27 ;  /* 0x0000001b06003986 */ /* 0x0001e2000c10110e */
[----:B------:R-:W-:Y:S02]  /*a2a0*/  IADD3 R10, P3, R21, R0, RZ ;  /* 0x00000000150a7210 */ /* 0x000fe40007f7e0ff */
[-C--:B------:R-:W-:Y:S02]  /*a2b0*/  LEA.HI.X.SX32 R9, R9, R2.reuse, 0x1, P6 ;  /* 0x0000000209097211 */ /* 0x080fe400030f0eff */
[----:B------:R-:W-:Y:S01]  /*a2c0*/  LEA.HI.X.SX32 R11, R21, R2, 0x1, P3 ;  /* 0x00000002150b7211 */ /* 0x000fe200018f0eff */
[----:B------:R-:W-:Y:S01]  /*a2d0*/  IMAD R21, R3, 0x8, R21 ;  /* 0x0000000803157824 */ /* 0x000fe200078e0215 */
[----:B------:R-:W-:Y:S02]  /*a2e0*/  PRMT R29, R16, 0x7772, RZ ;  /* 0x00007772101d7816 */ /* 0x000fe400000000ff */
[C---:B------:R-:W-:Y:S02]  /*a2f0*/  IADD3 R4, P6, R23.reuse, R0, RZ ;  /* 0x0000000017047210 */ /* 0x040fe40007fde0ff */
[----:B------:R-:W-:Y:S01]  /*a300*/  PRMT R25, R12, 0x7773, RZ ;  /* 0x000077730c197816 */ /* 0x000fe200000000ff */
[----:B------:R1:W-:Y:S01]  /*a310*/  @P5 STG.E.U8 desc[UR14][R8.64], R29 ;  /* 0x0000001d08005986 */ /* 0x0003e2000c10110e */
[----:B------:R-:W-:-:S02]  /*a320*/  LEA.HI.X.SX32 R5, R23, R2, 0x1, P6 ;  /* 0x0000000217057211 */ /* 0x000fc400030f0eff */
[----:B------:R-:W-:Y:S02]  /*a330*/  PRMT R31, R16, 0x7773, RZ ;  /* 0x00007773101f7816 */ /* 0x000fe400000000ff */
[C---:B0-----:R-:W-:Y:S01]  /*a340*/  IADD3 R6, P6, R21.reuse, R0, RZ ;  /* 0x0000000015067210 */ /* 0x041fe20007fde0ff */
[----:B------:R0:W-:Y:S01]  /*a350*/  @P1 STG.E.U8 desc[UR14][R10.64], R25 ;  /* 0x000000190a001986 */ /* 0x0001e2000c10110e */
[----:B--2---:R-:W-:Y:S02]  /*a360*/  ISETP.LT.AND P3, PT, R22, UR7, !P0 ;  /* 0x0000000716007c0c */ /* 0x004fe4000c761270 */
[----:B------:R-:W-:Y:S01]  /*a370*/  LEA.HI.X.SX32 R7, R21, R2, 0x1, P6 ;  /* 0x0000000215077211 */ /* 0x000fe200030f0eff */
[----:B------:R-:W2:Y:S01]  /*a380*/  LDL.LU R22, [R1+0xf0] ;  /* 0x0000f00001167983 */ /* 0x000ea20000300800 */
[----:B-1----:R-:W-:Y:S01]  /*a390*/  IMAD R9, R3, 0x4, R21 ;  /* 0x0000000403097824 */ /* 0x002fe200078e0215 */
[----:B------:R-:W-:Y:S02]  /*a3a0*/  PRMT R27, R13, 0x7770, RZ ;  /* 0x000077700d1b7816 */ /* 0x000fe400000000ff */
[----:B------:R1:W-:Y:S01]  /*a3b0*/  @P2 STG.E.U8 desc[UR14][R4.64], R31 ;  /* 0x0000001f04002986 */ /* 0x0003e2000c10110e */
[----:B------:R-:W-:-:S03]  /*a3c0*/  IMAD R21, R3, 0x4, R9 ;  /* 0x0000000403157824 */ /* 0x000fc600078e0209 */
[----:B------:R-:W2:Y:S04]  /*a3d0*/  LDL.LU R16, [R1+0x64] ;  /* 0x0000640001107983 */ /* 0x000ea80000300800 */
[----:B------:R1:W-:Y:S01]  /*a3e0*/  @P4 STG.E.U8 desc[UR14][R6.64], R27 ;  /* 0x0000001b06004986 */ /* 0x0003e2000c10110e */
[----:B0-----:R-:W-:Y:S02]  /*a3f0*/  IADD3 R10, P4, R21, R0, RZ ;  /* 0x00000000150a7210 */ /* 0x001fe40007f9e0ff */
[C---:B-----5:R-:W-:Y:S01]  /*a400*/  ISETP.LT.AND P2, PT, R89.reuse, UR7, !P0 ;  /* 0x0000000759007c0c */ /* 0x060fe2000c741270 */
[----:B------:R-:W-:Y:S02]  /*a410*/  IMAD R23, R89, R3, RZ ;  /* 0x0000000359177224 */ /* 0x000fe400078e02ff */
[----:B------:R-:W5:Y:S04]  /*a420*/  LDL.LU R89, [R1+0xec] ;  /* 0x0000ec0001597983 */ /* 0x000f680000300800 */
[----:B------:R-:W5:Y:S01]  /*a430*/  LDL.LU R12, [R1+0xe8] ;  /* 0x0000e800010c7983 */ /* 0x000f620000300800 */
[----:B------:R-:W-:-:S02]  /*a440*/  LEA.HI.X.SX32 R11, R21, R2, 0x1, P4 ;  /* 0x00000002150b7211 */ /* 0x000fc400020f0eff */
[----:B---3--:R-:W-:Y:S02]  /*a450*/  ISETP.LT.AND P4, PT, R20, UR7, !P0 ;  /* 0x0000000714007c0c */ /* 0x008fe4000c781270 */
[----:B------:R-:W3:Y:S01]  /*a460*/  LDL.LU R20, [R1+0xe4] ;  /* 0x0000e40001147983 */ /* 0x000ee20000300800 */
[----:B------:R-:W-:Y:S02]  /*a470*/  ISETP.LT.AND P5, PT, R91, UR7, !P0 ;  /* 0x000000075b007c0c */ /* 0x000fe4000c7a1270 */
[----:B------:R-:W-:Y:S01]  /*a480*/  IADD3 R8, P6, R9, R0, RZ ;  /* 0x0000000009087210 */ /* 0x000fe20007fde0ff */
[----:B------:R-:W-:Y:S01]  /*a490*/  IMAD R21, R3, 0x8, R21 ;  /* 0x0000000803157824 */ /* 0x000fe200078e0215 */
[----:B------:R-:W-:Y:S02]  /*a4a0*/  PRMT R29, R17, 0x7770, RZ ;  /* 0x00007770111d7816 */ /* 0x000fe400000000ff */
[----:B------:R-:W-:Y:S02]  /*a4b0*/  LEA.HI.X.SX32 R9, R9, R2, 0x1, P6 ;  /* 0x0000000209097211 */ /* 0x000fe400030f0eff */
[----:B-1----:R-:W-:-:S02]  /*a4c0*/  IADD3 R4, P6, R23, R0, RZ ;  /* 0x0000000017047210 */ /* 0x002fc40007fde0ff */
[----:B------:R-:W-:Y:S02]  /*a4d0*/  ISETP.LT.AND P1, PT, R90, UR7, !P0 ;  /* 0x000000075a007c0c */ /* 0x000fe4000c721270 */
[----:B------:R-:W-:Y:S01]  /*a4e0*/  PRMT R25, R13, 0x7771, RZ ;  /* 0x000077710d197816 */ /* 0x000fe200000000ff */
[----:B------:R0:W-:Y:S01]  /*a4f0*/  @P5 STG.E.U8 desc[UR14][R8.64], R29 ;  /* 0x0000001d08005986 */ /* 0x0001e2000c10110e */
[----:B------:R-:W-:Y:S02]  /*a500*/  LEA.HI.X.SX32 R5, R23, R2, 0x1, P6 ;  /* 0x0000000217057211 */ /* 0x000fe400030f0eff */
[----:B------:R-:W-:Y:S01]  /*a510*/  IADD3 R6, P6, R21, R0, RZ ;  /* 0x0000000015067210 */ /* 0x000fe20007fde0ff */
[----:B------:R1:W-:Y:S01]  /*a520*/  @P3 STG.E.U8 desc[UR14][R10.64], R25 ;  /* 0x000000190a003986 */ /* 0x0003e2000c10110e */
[----:B------:R-:W-:Y:S02]  /*a530*/  PRMT R27, R17, 0x7771, RZ ;  /* 0x00007771111b7816 */ /* 0x000fe400000000ff */
[----:B------:R-:W-:Y:S01]  /*a540*/  LEA.HI.X.SX32 R7, R21, R2, 0x1, P6 ;  /* 0x0000000215077211 */ /* 0x000fe200030f0eff */
[----:B0-----:R-:W-:Y:S01]  /*a550*/  IMAD R9, R3, 0x4, R21 ;  /* 0x0000000403097824 */ /* 0x001fe200078e0215 */
[----:B-1----:R-:W-:-:S03]  /*a560*/  PRMT R25, R13, 0x7772, RZ ;  /* 0x000077720d197816 */ /* 0x002fc600000000ff */
[----:B------:R-:W-:Y:S01]  /*a570*/  IMAD R21, R3, 0x4, R9 ;  /* 0x0000000403157824 */ /* 0x000fe200078e0209 */
[----:B----4-:R-:W-:Y:S01]  /*a580*/  ISETP.LT.AND P5, PT, R88, UR7, !P0 ;  /* 0x0000000758007c0c */ /* 0x010fe2000c7a1270 */
[----:B------:R0:W-:Y:S01]  /*a590*/  @P2 STG.E.U8 desc[UR14][R4.64], R27 ;  /* 0x0000001b04002986 */ /* 0x0001e2000c10110e */
[----:B------:R-:W-:-:S03]  /*a5a0*/  IADD3 R8, P6, R9, R0, RZ ;  /* 0x0000000009087210 */ /* 0x000fc60007fde0ff */
[----:B------:R-:W4:Y:S04]  /*a5b0*/  LDL.LU R88, [R1+0x60] ;  /* 0x0000600001587983 */ /* 0x000f280000300800 */
[----:B------:R-:W-:Y:S01]  /*a5c0*/  @P1 STG.E.U8 desc[UR14][R6.64], R25 ;  /* 0x0000001906001986 */ /* 0x000fe2000c10110e */
[C---:B------:R-:W-:Y:S01]  /*a5d0*/  IADD3 R10, P1, R21.reuse, R0, RZ ;  /* 0x00000000150a7210 */ /* 0x040fe20007f3e0ff */
[----:B--2---:R-:W-:Y:S01]  /*a5e0*/  IMAD R23, R16, R3, RZ ;  /* 0x0000000310177224 */ /* 0x004fe200078e02ff */
[----:B------:R-:W-:Y:S02]  /*a5f0*/  ISETP.LT.AND P3, PT, R22, UR7, !P0 ;  /* 0x0000000716007c0c */ /* 0x000fe4000c761270 */
[----:B------:R-:W-:Y:S01]  /*a600*/  ISETP.LT.AND P2, PT, R16, UR7, !P0 ;  /* 0x0000000710007c0c */ /* 0x000fe2000c741270 */
[----:B------:R-:W2:Y:S01]  /*a610*/  LDL.LU R22, [R1+0xe0] ;  /* 0x0000e00001167983 */ /* 0x000ea20000300800 */
[----:B------:R-:W-:-:S02]  /*a620*/  LEA.HI.X.SX32 R11, R21, R2, 0x1, P1 ;  /* 0x00000002150b7211 */ /* 0x000fc400008f0eff */
[----:B------:R-:W-:Y:S01]  /*a630*/  LEA.HI.X.SX32 R9, R9, R2, 0x1, P6 ;  /* 0x0000000209097211 */ /* 0x000fe200030f0eff */
[----:B------:R-:W2:Y:S01]  /*a640*/  LDL.LU R16, [R1+0xdc] ;  /* 0x0000dc0001107983 */ /* 0x000ea20000300800 */
[----:B------:R-:W-:Y:S02]  /*a650*/  PRMT R29, R17, 0x7772, RZ ;  /* 0x00007772111d7816 */ /* 0x000fe400000000ff */
[----:B------:R-:W-:Y:S02]  /*a660*/  PRMT R13, R13, 0x7773, RZ ;  /* 0x000077730d0d7816 */ /* 0x000fe400000000ff */
[----:B-----5:R-:W-:Y:S02]  /*a670*/  ISETP.LT.AND P1, PT, R12, UR7, !P0 ;  /* 0x000000070c007c0c */ /* 0x020fe4000c721270 */
[----:B------:R-:W5:Y:S04]  /*a680*/  LDL.LU R12, [R1+0xd8] ;  /* 0x0000d800010c7983 */ /* 0x000f680000300800 */
[----:B------:R1:W-:Y:S04]  /*a690*/  @P5 STG.E.U8 desc[UR14][R8.64], R29 ;  /* 0x0000001d08005986 */ /* 0x0003e8000c10110e */
[----:B------:R1:W-:Y:S01]  /*a6a0*/  @P4 STG.E.U8 desc[UR14][R10.64], R13 ;  /* 0x0000000d0a004986 */ /* 0x0003e2000c10110e */
[----:B---3--:R-:W-:-:S03]  /*a6b0*/  ISETP.LT.AND P4, PT, R20, UR7, !P0 ;  /* 0x0000000714007c0c */ /* 0x008fc6000c781270 */
[----:B------:R-:W3:Y:S01]  /*a6c0*/  LDL.LU R20, [R1+0x5c] ;  /* 0x00005c0001147983 */ /* 0x000ee20000300800 */
[----:B0-----:R-:W-:Y:S01]  /*a6d0*/  IADD3 R4, P6, R23, R0, RZ ;  /* 0x0000000017047210 */ /* 0x001fe20007fde0ff */
[----:B------:R-:W-:-:S03]  /*a6e0*/  IMAD R21, R3, 0x8, R21 ;  /* 0x0000000803157824 */ /* 0x000fc600078e0215 */
[----:B------:R-:W-:Y:S01]  /*a6f0*/  LEA.HI.X.SX32 R5, R23, R2, 0x1, P6 ;  /* 0x0000000217057211 */ /* 0x000fe200030f0eff */
[----:B-1----:R-:W-:Y:S01]  /*a700*/  IMAD R9, R3, 0x4, R21 ;  /* 0x0000000403097824 */ /* 0x002fe200078e0215 */
[----:B------:R-:W-:Y:S02]  /*a710*/  IADD3 R6, P6, R21, R0, RZ ;  /* 0x0000000015067210 */ /* 0x000fe40007fde0ff */
[----:B------:R-:W-:Y:S01]  /*a720*/  PRMT R27, R17, 0x7773, RZ ;  /* 0x00007773111b7816 */ /* 0x000fe200000000ff */
[----:B------:R-:W-:Y:S01]  /*a730*/  IMAD R13, R3, 0x4, R9 ;  /* 0x00000004030d7824 */ /* 0x000fe200078e0209 */
[----:B------:R-:W-:Y:S02]  /*a740*/  LEA.HI.X.SX32 R7, R21, R2, 0x1, P6 ;  /* 0x0000000215077211 */ /* 0x000fe400030f0eff */
[----:B------:R-:W-:Y:S02]  /*a750*/  PRMT R23, R14, 0x7770, RZ ;  /* 0x000077700e177816 */ /* 0x000fe400000000ff */
[----:B------:R-:W-:Y:S01]  /*a760*/  ISETP.LT.AND P5, PT, R89, UR7, !P0 ;  /* 0x0000000759007c0c */ /* 0x000fe2000c7a1270 */
[----:B------:R0:W-:Y:S01]  /*a770*/  @P2 STG.E.U8 desc[UR14][R4.64], R27 ;  /* 0x0000001b04002986 */ /* 0x0001e2000c10110e */
[----:B------:R-:W-:-:S03]  /*a780*/  IADD3 R8, P6, R9, R0, RZ ;  /* 0x0000000009087210 */ /* 0x000fc60007fde0ff */
[----:B------:R1:W-:Y:S01]  /*a790*/  @P3 STG.E.U8 desc[UR14][R6.64], R23 ;  /* 0x0000001706003986 */ /* 0x0003e2000c10110e */
[----:B------:R-:W-:Y:S02]  /*a7a0*/  IADD3 R10, P3, R13, R0, RZ ;  /* 0x000000000d0a7210 */ /* 0x000fe40007f7e0ff */
[-C--:B------:R-:W-:Y:S01]  /*a7b0*/  LEA.HI.X.SX32 R9, R9, R2.reuse, 0x1, P6 ;  /* 0x0000000209097211 */ /* 0x080fe200030f0eff */
[----:B------:R-:W3:Y:S01]  /*a7c0*/  LDL.LU R89, [R1+0xd4] ;  /* 0x0000d40001597983 */ /* 0x000ee20000300800 */
[----:B------:R-:W-:Y:S02]  /*a7d0*/  PRMT R25, R18, 0x7770, RZ ;  /* 0x0000777012197816 */ /* 0x000fe400000000ff */
[----:B------:R-:W-:Y:S02]  /*a7e0*/  LEA.HI.X.SX32 R11, R13, R2, 0x1, P3 ;  /* 0x000000020d0b7211 */ /* 0x000fe400018f0eff */
[----:B------:R-:W-:Y:S01]  /*a7f0*/  PRMT R21, R14, 0x7771, RZ ;  /* 0x000077710e157816 */ /* 0x000fe200000000ff */
[----:B------:R-:W-:Y:S01]  /*a800*/  @P5 STG.E.U8 desc[UR14][R8.64], R25 ;  /* 0x0000001908005986 */ /* 0x000fe2000c10110e */
[C---:B----4-:R-:W-:Y:S01]  /*a810*/  IMAD R17, R88.reuse, R3, RZ ;  /* 0x0000000358117224 */ /* 0x050fe200078e02ff */
[----:B------:R-:W-:-:S02]  /*a820*/  ISETP.LT.AND P2, PT, R88, UR7, !P0 ;  /* 0x0000000758007c0c */ /* 0x000fc4000c741270 */
[----:B------:R4:W-:Y:S02]  /*a830*/  @P1 STG.E.U8 desc[UR14][R10.64], R21 ;  /* 0x000000150a001986 */ /* 0x0009e4000c10110e */
[C---:B0-----:R-:W-:Y:S02]  /*a840*/  IADD3 R4, P6, R17.reuse, R0, RZ ;  /* 0x0000000011047210 */ /* 0x041fe40007fde0ff */
[----:B------:R-:W3:Y:S01]  /*a850*/  LDL.LU R88, [R1+0xd0] ;  /* 0x0000d00001587983 */ /* 0x000ee20000300800 */
[----:B------:R-:W-:Y:S02]  /*a860*/  PRMT R27, R18, 0x7771, RZ ;  /* 0x00007771121b7816 */ /* 0x000fe400000000ff */
[----:B--2---:R-:W-:Y:S02]  /*a870*/  ISETP.LT.AND P5, PT, R22, UR7, !P0 ;  /* 0x0000000716007c0c */ /* 0x004fe4000c7a1270 */
[----:B------:R-:W2:Y:S01]  /*a880*/  LDL.LU R22, [R1+0xcc] ;  /* 0x0000cc0001167983 */ /* 0x000ea20000300800 */
[----:B------:R-:W-:-:S02]  /*a890*/  LEA.HI.X.SX32 R5, R17, R2, 0x1, P6 ;  /* 0x0000000211057211 */ /* 0x000fc400030f0eff */
[----:B------:R-:W-:-:S03]  /*a8a0*/  ISETP.LT.AND P3, PT, R16, UR7, !P0 ;  /* 0x0000000710007c0c */ /* 0x000fc6000c761270 */
[----:B------:R0:W-:Y:S01]  /*a8b0*/  @P2 STG.E.U8 desc[UR14][R4.64], R27 ;  /* 0x0000001b04002986 */ /* 0x0001e2000c10110e */
[----:B-----5:R-:W-:-:S03]  /*a8c0*/  ISETP.LT.AND P1, PT, R12, UR7, !P0 ;  /* 0x000000070c007c0c */ /* 0x020fc6000c721270 */
[----:B------:R-:W5:Y:S04]  /*a8d0*/  LDL.LU R12, [R1+0xc8] ;  /* 0x0000c800010c7983 */ /* 0x000f680000300800 */
[----:B------:R-:W2:Y:S01]  /*a8e0*/  LDL.LU R16, [R1+0x54] ;  /* 0x0000540001107983 */ /* 0x000ea20000300800 */
[C---:B-1----:R-:W-:Y:S02]  /*a8f0*/  PRMT R23, R14.reuse, 0x7772, RZ ;  /* 0x000077720e177816 */ /* 0x042fe400000000ff */
[----:B----4-:R-:W-:Y:S02]  /*a900*/  PRMT R21, R14, 0x7773, RZ ;  /* 0x000077730e157816 */ /* 0x010fe400000000ff */
[C---:B---3--:R-:W-:Y:S01]  /*a910*/  ISETP.LT.AND P2, PT, R20.reuse, UR7, !P0 ;  /* 0x0000000714007c0c */ /* 0x048fe2000c741270 */
[----:B------:R-:W-:-:S02]  /*a920*/  IMAD R17, R20, R3, RZ ;  /* 0x0000000314117224 */ /* 0x000fc400078e02ff */
[----:B------:R-:W3:Y:S04]  /*a930*/  LDL.LU R20, [R1+0x58] ;  /* 0x0000580001147983 */ /* 0x000ee80000300800 */
[----:B------:R-:W4:Y:S01]  /*a940*/  LDL.LU R14, [R1+0xc4] ;  /* 0x0000c400010e7983 */ /* 0x000f220000300800 */
[----:B------:R-:W-:-:S04]  /*a950*/  IMAD R13, R3, 0x8, R13 ;  /* 0x00000008030d7824 */ /* 0x000fc800078e020d */
        /* <DEDUP_REMOVED lines=8> */
[----:B------:R-:W-:Y:S02]  /*a9e0*/  PRMT R25, R18, 0x7772, RZ ;  /* 0x0000777212197816 */ /* 0x000fe400000000ff */
[----:B------:R-:W-:Y:S01]  /*a9f0*/  LEA.HI.X.SX32 R11, R13, R2, 0x1, P4 ;  /* 0x000000020d0b7211 */ /* 0x000fe200020f0eff */
[----:B------:R-:W-:Y:S01]  /*aa00*/  IMAD R13, R3, 0x8, R13 ;  /* 0x00000008030d7824 */ /* 0x000fe200078e020d */
[----:B0-----:R-:W-:Y:S01]  /*aa10*/  IADD3 R4, P6, R17, R0, RZ ;  /* 0x0000000011047210 */ /* 0x001fe20007fde0ff */
[----:B------:R0:W-:Y:S01]  /*aa20*/  @P5 STG.E.U8 desc[UR14][R8.64], R25 ;  /* 0x0000001908005986 */ /* 0x0001e2000c10110e */
[----:B------:R-:W-:-:S02]  /*aa30*/  ISETP.LT.AND P4, PT, R89, UR7, !P0 ;  /* 0x0000000759007c0c */ /* 0x000fc4000c781270 */
[----:B------:R-:W-:Y:S02]  /*aa40*/  LEA.HI.X.SX32 R5, R17, R2, 0x1, P6 ;  /* 0x0000000211057211 */ /* 0x000fe400030f0eff */
[----:B-1----:R-:W-:Y:S01]  /*aa50*/  IADD3 R6, P6, R13, R0, RZ ;  /* 0x000000000d067210 */ /* 0x002fe20007fde0ff */
[----:B0-----:R-:W-:-:S03]  /*aa60*/  IMAD R9, R3, 0x4, R13 ;  /* 0x0000000403097824 */ /* 0x001fc600078e020d */
[----:B------:R-:W-:Y:S02]  /*aa70*/  LEA.HI.X.SX32 R7, R13, R2, 0x1, P6 ;  /* 0x000000020d077211 */ /* 0x000fe400030f0eff */
[----:B------:R-:W-:Y:S01]  /*aa80*/  PRMT R23, R18, 0x7773, RZ ;  /* 0x0000777312177816 */ /* 0x000fe200000000ff */
[----:B------:R-:W-:Y:S01]  /*aa90*/  IMAD R13, R3, 0x4, R9 ;  /* 0x00000004030d7824 */ /* 0x000fe200078e0209 */
[----:B------:R-:W-:Y:S01]  /*aaa0*/  IADD3 R8, P6, R9, R0, RZ ;  /* 0x0000000009087210 */ /* 0x000fe20007fde0ff */
[----:B------:R0:W-:Y:S01]  /*aab0*/  @P3 STG.E.U8 desc[UR14][R10.64], R21 ;  /* 0x000000150a003986 */ /* 0x0001e2000c10110e */
[----:B------:R-:W-:Y:S02]  /*aac0*/  PRMT R27, R15, 0x7770, RZ ;  /* 0x000077700f1b7816 */ /* 0x000fe400000000ff */
[----:B------:R-:W-:Y:S02]  /*aad0*/  LEA.HI.X.SX32 R9, R9, R2, 0x1, P6 ;  /* 0x0000000209097211 */ /* 0x000fe400030f0eff */
[----:B------:R-:W-:Y:S01]  /*aae0*/  PRMT R29, R19, 0x7770, RZ ;  /* 0x00007770131d7816 */ /* 0x000fe200000000ff */
[----:B------:R1:W-:Y:S01]  /*aaf0*/  @P2 STG.E.U8 desc[UR14][R4.64], R23 ;  /* 0x0000001704002986 */ /* 0x0003e2000c10110e */
[----:B0-----:R-:W-:-:S03]  /*ab00*/  IMAD R21, R3, 0x8, R13 ;  /* 0x0000000803157824 */ /* 0x001fc600078e020d */
[----:B------:R0:W-:Y:S01]  /*ab10*/  @P1 STG.E.U8 desc[UR14][R6.64], R27 ;  /* 0x0000001b06001986 */ /* 0x0001e2000c10110e */
[----:B--2---:R-:W-:-:S03]  /*ab20*/  IMAD R17, R16, R3, RZ ;  /* 0x0000000310117224 */ /* 0x004fc600078e02ff */
[----:B------:R2:W-:Y:S01]  /*ab30*/  @P4 STG.E.U8 desc[UR14][R8.64], R29 ;  /* 0x0000001d08004986 */ /* 0x0005e2000c10110e */
[----:B-1----:R-:W-:Y:S01]  /*ab40*/  IMAD R23, R3, 0x4, R21 ;  /* 0x0000000403177824 */ /* 0x002fe200078e0215 */
[-C--:B------:R-:W-:Y:S02]  /*ab50*/  IADD3 R10, P4, R17, R0.reuse, RZ ;  /* 0x00000000110a7210 */ /* 0x080fe40007f9e0ff */
[----:B------:R-:W-:Y:S02]  /*ab60*/  IADD3 R4, P1, R13, R0, RZ ;  /* 0x000000000d047210 */ /* 0x000fe40007f3e0ff */
[----:B-----5:R-:W-:Y:S02]  /*ab70*/  ISETP.LT.AND P2, PT, R12, UR7, !P0 ;  /* 0x000000070c007c0c */ /* 0x020fe4000c741270 */
[----:B------:R-:W-:Y:S02]  /*ab80*/  LEA.HI.X.SX32 R11, R17, R2, 0x1, P4 ;  /* 0x00000002110b7211 */ /* 0x000fe400020f0eff */
[----:B------:R-:W-:-:S02]  /*ab90*/  IADD3 R12, P4, R21, R0, RZ ;  /* 0x00000000150c7210 */ /* 0x000fc40007f9e0ff */
[----:B------:R-:W-:Y:S02]  /*aba0*/  LEA.HI.X.SX32 R5, R13, R2, 0x1, P1 ;  /* 0x000000020d057211 */ /* 0x000fe400008f0eff */
[----:B0-----:R-:W-:Y:S02]  /*abb0*/  IADD3 R6, P6, R23, R0, RZ ;  /* 0x0000000017067210 */ /* 0x001fe40007fde0ff */
[----:B------:R-:W-:Y:S02]  /*abc0*/  ISETP.LT.AND P5, PT, R88, UR7, !P0 ;  /* 0x0000000758007c0c */ /* 0x000fe4000c7a1270 */
[----:B------:R-:W-:Y:S02]  /*abd0*/  LEA.HI.X.SX32 R13, R21, R2, 0x1, P4 ;  /* 0x00000002150d7211 */ /* 0x000fe400020f0eff */
[----:B------:R-:W-:Y:S02]  /*abe0*/  ISETP.LT.AND P4, PT, R16, UR7, !P0 ;  /* 0x0000000710007c0c */ /* 0x000fe4000c781270 */
[----:B------:R-:W-:-:S02]  /*abf0*/  ISETP.LT.AND P3, PT, R22, UR7, !P0 ;  /* 0x0000000716007c0c */ /* 0x000fc4000c761270 */
[----:B------:R-:W-:Y:S02]  /*ac00*/  LEA.HI.X.SX32 R7, R23, R2, 0x1, P6 ;  /* 0x0000000217077211 */ /* 0x000fe400030f0eff */
[----:B------:R-:W-:Y:S01]  /*ac10*/  PRMT R21, R15, 0x7772, RZ ;  /* 0x000077720f157816 */ /* 0x000fe200000000ff */
[----:B---3--:R-:W-:Y:S02]  /*ac20*/  IMAD R25, R20, R3, RZ ;  /* 0x0000000314197224 */ /* 0x008fe400078e02ff */
[----:B------:R-:W-:-:S05]  /*ac30*/  IMAD R3, R3, 0x4, R23 ;  /* 0x0000000403037824 */ /* 0x000fca00078e0217 */
[-C--:B--2---:R-:W-:Y:S02]  /*ac40*/  IADD3 R8, P1, R3, R0.reuse, RZ ;  /* 0x0000000003087210 */ /* 0x084fe40007f3e0ff */
[----:B------:R-:W-:Y:S02]  /*ac50*/  IADD3 R16, P6, R25, R0, RZ ;  /* 0x0000000019107210 */ /* 0x000fe40007fde0ff */
[----:B------:R-:W-:Y:S02]  /*ac60*/  LEA.HI.X.SX32 R9, R3, R2, 0x1, P1 ;  /* 0x0000000203097211 */ /* 0x000fe400008f0eff */
[----:B----4-:R-:W-:Y:S02]  /*ac70*/  ISETP.LT.AND P1, PT, R14, UR7, !P0 ;  /* 0x000000070e007c0c */ /* 0x010fe4000c721270 */
[----:B------:R-:W-:Y:S02]  /*ac80*/  ISETP.LT.AND P0, PT, R20, UR7, !P0 ;  /* 0x0000000714007c0c */ /* 0x000fe4000c701270 */
[----:B------:R-:W-:-:S02]  /*ac90*/  PRMT R3, R15, 0x7773, RZ ;  /* 0x000077730f037816 */ /* 0x000fc400000000ff */
[----:B------:R-:W-:Y:S02]  /*aca0*/  LEA.HI.X.SX32 R17, R25, R2, 0x1, P6 ;  /* 0x0000000219117211 */ /* 0x000fe400030f0eff */
[----:B------:R-:W-:Y:S02]  /*acb0*/  PRMT R15, R15, 0x7771, RZ ;  /* 0x000077710f0f7816 */ /* 0x000fe400000000ff */
[C---:B------:R-:W-:Y:S02]  /*acc0*/  PRMT R25, R19.reuse, 0x7771, RZ ;  /* 0x0000777113197816 */ /* 0x040fe400000000ff */
[C---:B------:R-:W-:Y:S02]  /*acd0*/  PRMT R23, R19.reuse, 0x7773, RZ ;  /* 0x0000777313177816 */ /* 0x040fe400000000ff */
[----:B------:R-:W-:Y:S01]  /*ace0*/  PRMT R19, R19, 0x7772, RZ ;  /* 0x0000777213137816 */ /* 0x000fe200000000ff */
[----:B------:R0:W-:Y:S04]  /*acf0*/  @P5 STG.E.U8 desc[UR14][R4.64], R15 ;  /* 0x0000000f04005986 */ /* 0x0001e8000c10110e */
[----:B------:R0:W-:Y:S04]  /*ad00*/  @P4 STG.E.U8 desc[UR14][R10.64], R25 ;  /* 0x000000190a004986 */ /* 0x0001e8000c10110e */
[----:B------:R0:W-:Y:S04]  /*ad10*/  @P3 STG.E.U8 desc[UR14][R12.64], R21 ;  /* 0x000000150c003986 */ /* 0x0001e8000c10110e */
[----:B------:R0:W-:Y:S04]  /*ad20*/  @P2 STG.E.U8 desc[UR14][R6.64], R19 ;  /* 0x0000001306002986 */ /* 0x0001e8000c10110e */
[----:B------:R0:W-:Y:S01]  /*ad30*/  @P1 STG.E.U8 desc[UR14][R8.64], R3 ;  /* 0x0000000308001986 */ /* 0x0001e2000c10110e */
[----:B------:R-:W-:Y:S05]  /*ad40*/  @!P0 EXIT ;  /* 0x000000000000894d */ /* 0x000fea0003800000 */
[----:B------:R-:W-:Y:S01]  /*ad50*/  STG.E.U8 desc[UR14][R16.64], R23 ;  /* 0x0000001710007986 */ /* 0x000fe2000c10110e */
[----:B------:R-:W-:Y:S05]  /*ad60*/  EXIT ;  /* 0x000000000000794d */ /* 0x000fea0003800000 */
.L_x_3:
[----:B------:R-:W-:-:S00]  /*ad70*/  BRA `(.L_x_3) ;  /* 0xfffffffc00fc7947 */ /* 0x000fc0000383ffff */
[----:B------:R-:W-:-:S00]  /*ad80*/  NOP ;  /* 0x0000000000007918 */ /* 0x000fc00000000000 */
[----:B------:R-:W-:-:S00]  /*ad90*/  NOP ;  /* 0x0000000000007918 */ /* 0x000fc00000000000 */
[----:B------:R-:W-:-:S00]  /*ada0*/  NOP ;  /* 0x0000000000007918 */ /* 0x000fc00000000000 */
[----:B------:R-:W-:-:S00]  /*adb0*/  NOP ;  /* 0x0000000000007918 */ /* 0x000fc00000000000 */
[----:B------:R-:W-:-:S00]  /*adc0*/  NOP ;  /* 0x0000000000007918 */ /* 0x000fc00000000000 */
[----:B------:R-:W-:-:S00]  /*add0*/  NOP ;  /* 0x0000000000007918 */ /* 0x000fc00000000000 */
[----:B------:R-:W-:-:S00]  /*ade0*/  NOP ;  /* 0x0000000000007918 */ /* 0x000fc00000000000 */
[----:B------:R-:W-:-:S00]  /*adf0*/  NOP ;  /* 0x0000000000007918 */ /* 0x000fc00000000000 */
.L_x_4:


//--------------------- .nv.shared.matmul_kernel  --------------------------
	.section	.nv.shared.matmul_kernel,"aw",@nobits
	.sectionflags	@""
	.align	16
	.zero		1024


//--------------------- .nv.shared.reserved.0     --------------------------
	.section	.nv.shared.reserved.0,"aw",@nobits
	.weak		__nv_reservedSMEM_offset_0_alias
	.size		__nv_reservedSMEM_offset_0_alias, 0, 0
	.other		__nv_reservedSMEM_offset_0_alias,@"STO_CUDA_RESERVED_SHARED STV_DEFAULT"
__nv_reservedSMEM_offset_0_alias:
	.zero		0


//--------------------- .nv.constant0.matmul_kernel --------------------------
	.section	.nv.constant0.matmul_kernel,"a",@progbits
	.sectionflags	@""
	.align	4
.nv.constant0.matmul_kernel:
	.zero		608


//--------------------- SYMBOLS --------------------------

	.type		.nv.reservedSmem.offset0,@object
	.size		.nv.reservedSmem.offset0,0x4
